def matmul_kernel(
    a_ptr,
    b_ptr,
    c_ptr,
    M,
    N,
    K,
    stride_am,
    stride_ak,
    stride_bk,
    stride_bn,
    stride_cm,
    stride_cn,
    BLOCK_M: tl.constexpr,
    BLOCK_N: tl.constexpr,
    BLOCK_K: tl.constexpr,
    GROUP_M: tl.constexpr,
):
    pid = tl.program_id(axis=0)
    num_pid_m = tl.cdiv(M, BLOCK_M)
    num_pid_n = tl.cdiv(N, BLOCK_N)
    num_pid_in_group = GROUP_M * num_pid_n
    group_id = pid // num_pid_in_group
    first_pid_m = group_id * GROUP_M
    group_size_m = min(num_pid_m - first_pid_m, GROUP_M)
    pid_m = first_pid_m + ((pid % num_pid_in_group) % group_size_m)
    pid_n = (pid % num_pid_in_group) // group_size_m

    offs_am = (pid_m * BLOCK_M + tl.arange(0, BLOCK_M)) % M
    offs_bn = (pid_n * BLOCK_N + tl.arange(0, BLOCK_N)) % N
    offs_k = tl.arange(0, BLOCK_K)
    a_ptrs = a_ptr + offs_am[:, None] * stride_am + offs_k[None, :] * stride_ak
    b_ptrs = b_ptr + offs_k[:, None] * stride_bk + offs_bn[None, :] * stride_bn

    acc = tl.zeros((BLOCK_M, BLOCK_N), dtype=tl.float32)
    for kk in range(0, tl.cdiv(K, BLOCK_K)):
        a = tl.load(a_ptrs, mask=offs_k[None, :] < K - kk * BLOCK_K, other=0.0)
        b = tl.load(b_ptrs, mask=offs_k[:, None] < K - kk * BLOCK_K, other=0.0)
        acc = tl.dot(a, b, acc)
        a_ptrs += BLOCK_K * stride_ak
        b_ptrs += BLOCK_K * stride_bk

    c = acc.to(c_ptr.dtype.element_ty)
    offs_cm = pid_m * BLOCK_M + tl.arange(0, BLOCK_M)
    offs_cn = pid_n * BLOCK_N + tl.arange(0, BLOCK_N)
    c_ptrs = c_ptr + offs_cm[:, None] * stride_cm + offs_cn[None, :] * stride_cn
    mask = (offs_cm[:, None] < M) & (offs_cn[None, :] < N)
    tl.store(c_ptrs, c, mask=mask)

# config = {"BLOCK_K": 32, "BLOCK_M": 64, "BLOCK_N": 128, "GROUP_M": 8, "arch": "sm_100", "dtype": "bf16", "num_ctas": 2, "num_stages": 3, "num_warps": 4}
# arch = sm_100


// ===== COMPILED SASS (sm_100a) =====

	.target	sm_100a

	.elftype	@"ET_EXEC"


//--------------------- .note.nv.tkinfo           --------------------------
	.section	.note.nv.tkinfo,"",@"SHT_NOTE"
	.sectionflags	@"SHF_NOTE_NV_TKINFO"
	.tkinfo
        /*0018*/ 	.word	0x00000081
        /*0030*/ 	.string	""
        /*0030*/ 	.string	"ptxas-blackwell"
        /*0030*/ 	.string	"Cuda compilation tools, release 12.9, V12.9.86"
        /*0030*/ 	.string	"Build cuda_12.9.r12.9/compiler.36037853_0"
        /*0030*/ 	.string	"-v  -suppress-debug-info  -lineinfo  -arch sm_100a "



//--------------------- .note.nv.cuver            --------------------------
	.section	.note.nv.cuver,"",@"SHT_NOTE"
	.sectionflags	@"SHF_NOTE_NV_CUVER"
        /*0018*/ 	.short	0x0001
        /*001a*/ 	.short	0x0064
        /*001c*/ 	.short	0x0001
        /*001e*/ 	.short	0x0000
        /*0020*/ 	.short	0x0001
        /*0022*/ 	.short	0x0000


//--------------------- .nv.info                  --------------------------
	.section	.nv.info,"",@"SHT_CUDA_INFO"
	.align	4


	//----- nvinfo : EIATTR_REGCOUNT
	.align		4
        /*0000*/ 	.byte	0x04, 0x2f
        /*0002*/ 	.short	(.L_4 - .L_3)
	.align		4
.L_3:
        /*0004*/ 	.word	index@(matmul_kernel)
        /*0008*/ 	.word	0x00000080


	//----- nvinfo : EIATTR_FRAME_SIZE
	.align		4
.L_4:
        /*000c*/ 	.byte	0x04, 0x11
        /*000e*/ 	.short	(.L_6 - .L_5)
	.align		4
.L_5:
        /*0010*/ 	.word	index@($__internal_2_$__cuda_sm10x_tcgen05_guardrail_trap_unallocated_columns_being_dealloced)
        /*0014*/ 	.word	0x00000000


	//----- nvinfo : EIATTR_FRAME_SIZE
	.align		4
.L_6:
        /*0018*/ 	.byte	0x04, 0x11
        /*001a*/ 	.short	(.L_8 - .L_7)
	.align		4
.L_7:
        /*001c*/ 	.word	index@($__internal_1_$__cuda_sm10x_tcgen05_guardrail_trap_phase_invalid_during_alloc)
        /*0020*/ 	.word	0x00000000


	//----- nvinfo : EIATTR_FRAME_SIZE
	.align		4
.L_8:
        /*0024*/ 	.byte	0x04, 0x11
        /*0026*/ 	.short	(.L_10 - .L_9)
	.align		4
.L_9:
        /*0028*/ 	.word	index@($__internal_0_$__cuda_sm10x_tcgen05_guardrail_trap_col_being_dealloced_not_returned_by_alloc)
        /*002c*/ 	.word	0x00000000


	//----- nvinfo : EIATTR_FRAME_SIZE
	.align		4
.L_10:
        /*0030*/ 	.byte	0x04, 0x11
        /*0032*/ 	.short	(.L_12 - .L_11)
	.align		4
.L_11:
        /*0034*/ 	.word	index@(matmul_kernel)
        /*0038*/ 	.word	0x00000000


	//----- nvinfo : EIATTR_MIN_STACK_SIZE
	.align		4
.L_12:
        /*003c*/ 	.byte	0x04, 0x12
        /*003e*/ 	.short	(.L_14 - .L_13)
	.align		4
.L_13:
        /*0040*/ 	.word	index@(matmul_kernel)
        /*0044*/ 	.word	0x00000000
.L_14:


//--------------------- .nv.info.matmul_kernel    --------------------------
	.section	.nv.info.matmul_kernel,"",@"SHT_CUDA_INFO"
	.sectionflags	@""
	.align	4


	//----- nvinfo : EIATTR_CUDA_API_VERSION
	.align		4
        /*0000*/ 	.byte	0x04, 0x37
        /*0002*/ 	.short	(.L_16 - .L_15)
.L_15:
        /*0004*/ 	.word	0x00000081


	//----- nvinfo : EIATTR_KPARAM_INFO
	.align		4
.L_16:
        /*0008*/ 	.byte	0x04, 0x17
        /*000a*/ 	.short	(.L_18 - .L_17)
.L_17:
        /*000c*/ 	.word	0x00000000
        /*0010*/ 	.short	0x000d
        /*0012*/ 	.short	0x0048
        /*0014*/ 	.byte	0x00, 0xf4, 0x21, 0x00


	//----- nvinfo : EIATTR_KPARAM_INFO
	.align		4
.L_18:
        /*0018*/ 	.byte	0x04, 0x17
        /*001a*/ 	.short	(.L_20 - .L_19)
.L_19:
        /*001c*/ 	.word	0x00000000
        /*0020*/ 	.short	0x000c
        /*0022*/ 	.short	0x0040
        /*0024*/ 	.byte	0x00, 0xf4, 0x21, 0x00


	//----- nvinfo : EIATTR_KPARAM_INFO
	.align		4
.L_20:
        /*0028*/ 	.byte	0x04, 0x17
        /*002a*/ 	.short	(.L_22 - .L_21)
.L_21:
        /*002c*/ 	.word	0x00000000
        /*0030*/ 	.short	0x000b
        /*0032*/ 	.short	0x0038
        /*0034*/ 	.byte	0x00, 0xf0, 0x11, 0x00


	//----- nvinfo : EIATTR_KPARAM_INFO
	.align		4
.L_22:
        /*0038*/ 	.byte	0x04, 0x17
        /*003a*/ 	.short	(.L_24 - .L_23)
.L_23:
        /*003c*/ 	.word	0x00000000
        /*0040*/ 	.short	0x000a
        /*0042*/ 	.short	0x0034
        /*0044*/ 	.byte	0x00, 0xf0, 0x11, 0x00


	//----- nvinfo : EIATTR_KPARAM_INFO
	.align		4
.L_24:
        /*0048*/ 	.byte	0x04, 0x17
        /*004a*/ 	.short	(.L_26 - .L_25)
.L_25:
        /*004c*/ 	.word	0x00000000
        /*0050*/ 	.short	0x0009
        /*0052*/ 	.short	0x0030
        /*0054*/ 	.byte	0x00, 0xf0, 0x11, 0x00


	//----- nvinfo : EIATTR_KPARAM_INFO
	.align		4
.L_26:
        /*0058*/ 	.byte	0x04, 0x17
        /*005a*/ 	.short	(.L_28 - .L_27)
.L_27:
        /*005c*/ 	.word	0x00000000
        /*0060*/ 	.short	0x0008
        /*0062*/ 	.short	0x002c
        /*0064*/ 	.byte	0x00, 0xf0, 0x11, 0x00


	//----- nvinfo : EIATTR_KPARAM_INFO
	.align		4
.L_28:
        /*0068*/ 	.byte	0x04, 0x17
        /*006a*/ 	.short	(.L_30 - .L_29)
.L_29:
        /*006c*/ 	.word	0x00000000
        /*0070*/ 	.short	0x0007
        /*0072*/ 	.short	0x0028
        /*0074*/ 	.byte	0x00, 0xf0, 0x11, 0x00


	//----- nvinfo : EIATTR_KPARAM_INFO
	.align		4
.L_30:
        /*0078*/ 	.byte	0x04, 0x17
        /*007a*/ 	.short	(.L_32 - .L_31)
.L_31:
        /*007c*/ 	.word	0x00000000
        /*0080*/ 	.short	0x0006
        /*0082*/ 	.short	0x0024
        /*0084*/ 	.byte	0x00, 0xf0, 0x11, 0x00


	//----- nvinfo : EIATTR_KPARAM_INFO
	.align		4
.L_32:
        /*0088*/ 	.byte	0x04, 0x17
        /*008a*/ 	.short	(.L_34 - .L_33)
.L_33:
        /*008c*/ 	.word	0x00000000
        /*0090*/ 	.short	0x0005
        /*0092*/ 	.short	0x0020
        /*0094*/ 	.byte	0x00, 0xf0, 0x11, 0x00


	//----- nvinfo : EIATTR_KPARAM_INFO
	.align		4
.L_34:
        /*0098*/ 	.byte	0x04, 0x17
        /*009a*/ 	.short	(.L_36 - .L_35)
.L_35:
        /*009c*/ 	.word	0x00000000
        /*00a0*/ 	.short	0x0004
        /*00a2*/ 	.short	0x001c
        /*00a4*/ 	.byte	0x00, 0xf0, 0x11, 0x00


	//----- nvinfo : EIATTR_KPARAM_INFO
	.align		4
.L_36:
        /*00a8*/ 	.byte	0x04, 0x17
        /*00aa*/ 	.short	(.L_38 - .L_37)
.L_37:
        /*00ac*/ 	.word	0x00000000
        /*00b0*/ 	.short	0x0003
        /*00b2*/ 	.short	0x0018
        /*00b4*/ 	.byte	0x00, 0xf0, 0x11, 0x00


	//----- nvinfo : EIATTR_KPARAM_INFO
	.align		4
.L_38:
        /*00b8*/ 	.byte	0x04, 0x17
        /*00ba*/ 	.short	(.L_40 - .L_39)
.L_39:
        /*00bc*/ 	.word	0x00000000
        /*00c0*/ 	.short	0x0002
        /*00c2*/ 	.short	0x0010
        /*00c4*/ 	.byte	0x00, 0xf4, 0x21, 0x00


	//----- nvinfo : EIATTR_KPARAM_INFO
	.align		4
.L_40:
        /*00c8*/ 	.byte	0x04, 0x17
        /*00ca*/ 	.short	(.L_42 - .L_41)
.L_41:
        /*00cc*/ 	.word	0x00000000
        /*00d0*/ 	.short	0x0001
        /*00d2*/ 	.short	0x0008
        /*00d4*/ 	.byte	0x00, 0xf4, 0x21, 0x00


	//----- nvinfo : EIATTR_KPARAM_INFO
	.align		4
.L_42:
        /*00d8*/ 	.byte	0x04, 0x17
        /*00da*/ 	.short	(.L_44 - .L_43)
.L_43:
        /*00dc*/ 	.word	0x00000000
        /*00e0*/ 	.short	0x0000
        /*00e2*/ 	.short	0x0000
        /*00e4*/ 	.byte	0x00, 0xf4, 0x21, 0x00


	//----- nvinfo : EIATTR_EXPLICIT_CLUSTER
	.align		4
.L_44:
        /*00e8*/ 	.byte	0x01, 0x3e
	.zero		2


	//----- nvinfo : EIATTR_CTA_PER_CLUSTER
	.align		4
        /*00ec*/ 	.byte	0x04, 0x3d
        /*00ee*/ 	.short	(.L_46 - .L_45)
.L_45:
        /*00f0*/ 	.word	0x00000002
        /*00f4*/ 	.word	0x00000001
        /*00f8*/ 	.word	0x00000001


	//----- nvinfo : EIATTR_AT_ENTRY_FRAGMENTS
	.align		4
.L_46:
        /*00fc*/ 	.byte	0x04, 0x4f
        /*00fe*/ 	.short	(.L_48 - .L_47)


	//   ....[0]....
.L_47:
        /*0100*/ 	.word	0x00000004


	//----- nvinfo : EIATTR_RESERVED_SMEM_USED
	.align		4
.L_48:
        /*0104*/ 	.byte	0x01, 0x41
	.zero		2


	//----- nvinfo : EIATTR_SPARSE_MMA_MASK
	.align		4
        /*0108*/ 	.byte	0x03, 0x50
        /*010a*/ 	.short	0x0000


	//----- nvinfo : EIATTR_TCGEN05_1CTA_USED
	.align		4
        /*010c*/ 	.byte	0x01, 0x51
	.zero		2


	//----- nvinfo : EIATTR_MAXREG_COUNT
	.align		4
        /*0110*/ 	.byte	0x03, 0x1b
        /*0112*/ 	.short	0x00ff


	//----- nvinfo : EIATTR_NUM_BARRIERS
	.align		4
        /*0114*/ 	.byte	0x02, 0x4c
        /*0116*/ 	.byte	0x01
	.zero		1


	//----- nvinfo : EIATTR_INT_WARP_WIDE_INSTR_OFFSETS
	.align		4
        /*0118*/ 	.byte	0x04, 0x31
        /*011a*/ 	.short	(.L_50 - .L_49)


	//   ....[0]....
.L_49:
        /*011c*/ 	.word	0x00001b40


	//   ....[1]....
        /*0120*/ 	.word	0x00001b50


	//   ....[2]....
        /*0124*/ 	.word	0x000027e0


	//   ....[3]....
        /*0128*/ 	.word	0x00004d60


	//   ....[4]....
        /*012c*/ 	.word	0x00004db0


	//----- nvinfo : EIATTR_COOP_GROUP_MASK_REGIDS
	.align		4
.L_50:
        /*0130*/ 	.byte	0x04, 0x29
        /*0132*/ 	.short	(.L_52 - .L_51)


	//   ....[0]....
.L_51:
        /*0134*/ 	.word	0xffffffff


	//   ....[1]....
        /*0138*/ 	.word	0xffffffff


	//   ....[2]....
        /*013c*/ 	.word	0xffffffff


	//   ....[3]....
        /*0140*/ 	.word	0xffffffff


	//----- nvinfo : EIATTR_COOP_GROUP_INSTR_OFFSETS
	.align		4
.L_52:
        /*0144*/ 	.byte	0x04, 0x28
        /*0146*/ 	.short	(.L_54 - .L_53)


	//   ....[0]....
.L_53:
        /*0148*/ 	.word	0x00000070


	//   ....[1]....
        /*014c*/ 	.word	0x00000330


	//   ....[2]....
        /*0150*/ 	.word	0x00004bf0


	//   ....[3]....
        /*0154*/ 	.word	0x00004e60


	//----- nvinfo : EIATTR_VRC_CTA_INIT_COUNT
	.align		4
.L_54:
        /*0158*/ 	.byte	0x02, 0x4a
        /*015a*/ 	.byte	0x80
	.zero		1


	//----- nvinfo : EIATTR_MBARRIER_INSTR_OFFSETS
	.align		4
        /*015c*/ 	.byte	0x04, 0x39
        /*015e*/ 	.short	(.L_56 - .L_55)


	//   ....[0]....
.L_55:
        /*0160*/ 	.word	0x00001cd0
        /*0164*/ 	.word	0x000000ff
        /*0168*/ 	.word	0x00000000
        /*016c*/ 	.short	0x0100
        /*016e*/ 	.byte	0x0f
	.zero		1


	//   ....[1]....
        /*0170*/ 	.word	0x00002820
        /*0174*/ 	.word	0x000000ff
        /*0178*/ 	.word	0x00004008
        /*017c*/ 	.short	0x0100
        /*017e*/ 	.byte	0x0d
	.zero		1


	//   ....[2]....
        /*0180*/ 	.word	0x00003060
        /*0184*/ 	.word	0x000000ff
        /*0188*/ 	.word	0x00000000
        /*018c*/ 	.short	0x010a
        /*018e*/ 	.byte	0x0f
	.zero		1


	//   ....[3]....
        /*0190*/ 	.word	0x00003b60
        /*0194*/ 	.word	0x000000ff
        /*0198*/ 	.word	0x00000000
        /*019c*/ 	.short	0x010a
        /*019e*/ 	.byte	0x0f
	.zero		1


	//   ....[4]....
        /*01a0*/ 	.word	0x00003c70
        /*01a4*/ 	.word	0x000000ff
        /*01a8*/ 	.word	0x00004000
        /*01ac*/ 	.short	0x0108
        /*01ae*/ 	.byte	0x0d
	.zero		1


	//   ....[5]....
        /*01b0*/ 	.word	0x00003d10
        /*01b4*/ 	.word	0x000000ff
        /*01b8*/ 	.word	0x00004008
        /*01bc*/ 	.short	0x0108
        /*01be*/ 	.byte	0x0d
	.zero		1


	//   ....[6]....
        /*01c0*/ 	.word	0x00004e80
        /*01c4*/ 	.word	0x000000ff
        /*01c8*/ 	.word	0x00000000
        /*01cc*/ 	.short	0x010a
        /*01ce*/ 	.byte	0x0f
	.zero		1


	//   ....[7]....
        /*01d0*/ 	.word	0x00004eb0
        /*01d4*/ 	.word	0x000000ff
        /*01d8*/ 	.word	0x00000000
        /*01dc*/ 	.short	0x010a
        /*01de*/ 	.byte	0x0f
	.zero		1


	//----- nvinfo : EIATTR_NUM_MBARRIERS
	.align		4
.L_56:
        /*01e0*/ 	.byte	0x03, 0x38
        /*01e2*/ 	.short	0x0002


	//----- nvinfo : EIATTR_EXIT_INSTR_OFFSETS
	.align		4
        /*01e4*/ 	.byte	0x04, 0x1c
        /*01e6*/ 	.short	(.L_58 - .L_57)


	//   ....[0]....
.L_57:
        /*01e8*/ 	.word	0x00004e70


	//----- nvinfo : EIATTR_REQNTID
	.align		4
.L_58:
        /*01ec*/ 	.byte	0x04, 0x10
        /*01ee*/ 	.short	(.L_60 - .L_59)
.L_59:
        /*01f0*/ 	.word	0x00000080
        /*01f4*/ 	.word	0x00000001
        /*01f8*/ 	.word	0x00000001


	//----- nvinfo : EIATTR_CRS_STACK_SIZE
	.align		4
.L_60:
        /*01fc*/ 	.byte	0x04, 0x1e
        /*01fe*/ 	.short	(.L_62 - .L_61)
.L_61:
        /*0200*/ 	.word	0x00000000


	//----- nvinfo : EIATTR_CBANK_PARAM_SIZE
	.align		4
.L_62:
        /*0204*/ 	.byte	0x03, 0x19
        /*0206*/ 	.short	0x0050


	//----- nvinfo : EIATTR_PARAM_CBANK
	.align		4
        /*0208*/ 	.byte	0x04, 0x0a
        /*020a*/ 	.short	(.L_64 - .L_63)
	.align		4
.L_63:
        /*020c*/ 	.word	index@(.nv.constant0.matmul_kernel)
        /*0210*/ 	.short	0x0380
        /*0212*/ 	.short	0x0050


	//----- nvinfo : EIATTR_SW_WAR
	.align		4
.L_64:
        /*0214*/ 	.byte	0x04, 0x36
        /*0216*/ 	.short	(.L_66 - .L_65)
.L_65:
        /*0218*/ 	.word	0x00000008
.L_66:


//--------------------- .nv.compat                --------------------------
	.section	.nv.compat,"",@"SHT_CUDA_COMPAT_INFO"
	.align	4
        /*0000*/ 	.byte	0x02, 0x02, 0x02, 0x00, 0x02, 0x05, 0x05, 0x00, 0x02, 0x03, 0x00, 0x00, 0x02, 0x06, 0x01, 0x00


//--------------------- .nv.callgraph             --------------------------
	.section	.nv.callgraph,"",@"SHT_CUDA_CALLGRAPH"
	.align	4
	.sectionentsize	8
	.align		4
        /*0000*/ 	.word	0x00000000
	.align		4
        /*0004*/ 	.word	0xffffffff
	.align		4
        /*0008*/ 	.word	0x00000000
	.align		4
        /*000c*/ 	.word	0xfffffffe
	.align		4
        /*0010*/ 	.word	0x00000000
	.align		4
        /*0014*/ 	.word	0xfffffffd
	.align		4
        /*0018*/ 	.word	0x00000000
	.align		4
        /*001c*/ 	.word	0xfffffffc


//--------------------- .text.matmul_kernel       --------------------------
	.section	.text.matmul_kernel,"ax",@progbits
	.align	128
        .global         matmul_kernel
        .type           matmul_kernel,@function
        .size           matmul_kernel,(.L_x_20 - matmul_kernel)
        .other          matmul_kernel,@"STO_CUDA_ENTRY STV_DEFAULT"
matmul_kernel:
.text.matmul_kernel:
[----:B------:R-:W0:Y:S01]  /*0000*/  LDC R1, c[0x0][0x37c] ;  /* 0x0000df00ff017b82 */ /* 0x000e220000000800 */
[----:B------:R-:W1:Y:S01]  /*0010*/  S2R R0, SR_TID.X ;  /* 0x0000000000007919 */ /* 0x000e620000002100 */
[----:B------:R-:W2:Y:S01]  /*0020*/  LDCU.64 UR26, c[0x0][0x358] ;  /* 0x00006b00ff1a77ac */ /* 0x000ea20008000a00 */
[----:B-1----:R-:W-:-:S13]  /*0030*/  ISETP.GE.U32.AND P0, PT, R0, 0x20, PT ;  /* 0x000000200000780c */ /* 0x002fda0003f06070 */
[----:B------:R-:W-:Y:S02]  /*0040*/  VOTEU.ANY UP0, P0 ;  /* 0x0000000000ff7886 */ /* 0x000fe40000000100 */
[----:B0-2---:R-:W-:Y:S05]  /*0050*/  BRA.U UP0, `(.L_x_0) ;  /* 0x0000000100b87547 */ /* 0x005fea000b800000 */
[----:B------:R-:W0:Y:S01]  /*0060*/  S2UR UR6, SR_CgaCtaId ;  /* 0x00000000000679c3 */ /* 0x000e220000008800 */
[----:B------:R-:W-:Y:S01]  /*0070*/  NOP ;  /* 0x0000000000007918 */ /* 0x000fe20000000000 */
[----:B------:R-:W-:Y:S02]  /*0080*/  UMOV UR4, 0x40 ;  /* 0x0000004000047882 */ /* 0x000fe40000000000 */
[----:B0-----:R-:W-:-:S09]  /*0090*/  ULEA UR4, UR6, UR4, 0x18 ;  /* 0x0000000406047291 */ /* 0x001fd2000f8ec0ff */
[----:B------:R-:W0:Y:S01]  /*00a0*/  LDS.U8 R2, [UR4] ;  /* 0x00000004ff027984 */ /* 0x000e220008000000 */
[----:B------:R-:W-:Y:S02]  /*00b0*/  UMOV UR4, 0x400 ;  /* 0x0000040000047882 */ /* 0x000fe40000000000 */
[----:B------:R-:W-:Y:S01]  /*00c0*/  ULEA UR4, UR6, UR4, 0x18 ;  /* 0x0000000406047291 */ /* 0x000fe2000f8ec0ff */
[----:B0-----:R-:W-:-:S13]  /*00d0*/  ISETP.NE.AND P0, PT, R2, RZ, PT ;  /* 0x000000ff0200720c */ /* 0x001fda0003f05270 */
[----:B------:R-:W-:Y:S05]  /*00e0*/  @P0 BRA `(.L_x_1) ;  /* 0x00000000007c0947 */ /* 0x000fea0003800000 */
[----:B------:R-:W-:-:S13]  /*00f0*/  ELECT P0, URZ, PT ;  /* 0x0000000000ff782f */ /* 0x000fda0003800000 */
[----:B------:R-:W-:Y:S05]  /*0100*/  @!P0 BRA `(.L_x_2) ;  /* 0x0000000000848947 */ /* 0x000fea0003800000 */
[----:B------:R-:W-:Y:S01]  /*0110*/  UMOV UR5, 0x2 ;  /* 0x0000000200057882 */ /* 0x000fe20000000000 */
[----:B------:R-:W-:Y:S02]  /*0120*/  IMAD.MOV.U32 R5, RZ, RZ, 0x1 ;  /* 0x00000001ff057424 */ /* 0x000fe400078e00ff */
[----:B------:R-:W-:Y:S02]  /*0130*/  IMAD.MOV.U32 R3, RZ, RZ, 0x3 ;  /* 0x00000003ff037424 */ /* 0x000fe400078e00ff */
[----:B------:R-:W-:Y:S04]  /*0140*/  DEPBAR.LE SB0, 0x36 ;  /* 0x00008d800000791a */ /* 0x000fe80000000000 */
[----:B------:R-:W0:Y:S02]  /*0150*/  UTCATOMSWS.FIND_AND_SET.ALIGN UP1, UR5, UR5 ;  /* 0x00000005000575e3 */ /* 0x000e240008020800 */
[----:B0-----:R-:W-:-:S04]  /*0160*/  PLOP3.LUT P0, PT, PT, PT, UP1, 0x80, 0x8 ;  /* 0x000000000008781c */ /* 0x001fc80003f0f018 */
[----:B------:R-:W-:-:S04]  /*0170*/  SEL R2, RZ, 0xffffffff, !P0 ;  /* 0xffffffffff027807 */ /* 0x000fc80004000000 */
[----:B------:R-:W-:Y:S01]  /*0180*/  ISETP.NE.AND P0, PT, R2, RZ, PT ;  /* 0x000000ff0200720c */ /* 0x000fe20003f05270 */
[----:B------:R-:W-:-:S12]  /*0190*/  IMAD.U32 R2, RZ, RZ, UR5 ;  /* 0x00000005ff027e24 */ /* 0x000fd8000f8e00ff */
[----:B------:R-:W-:Y:S05]  /*01a0*/  @P0 BRA `(.L_x_3) ;  /* 0x0000000000240947 */ /* 0x000fea0003800000 */
.L_x_4:
[----:B------:R-:W-:Y:S05]  /*01b0*/  NANOSLEEP 0x64 ;  /* 0x000000640000795d */ /* 0x000fea0003800000 */
[----:B------:R-:W-:-:S05]  /*01c0*/  UMOV UR5, 0x2 ;  /* 0x0000000200057882 */ /* 0x000fca0000000000 */
[----:B------:R-:W-:Y:S04]  /*01d0*/  DEPBAR.LE SB0, 0x36 ;  /* 0x00008d800000791a */ /* 0x000fe80000000000 */
[----:B------:R-:W0:Y:S02]  /*01e0*/  UTCATOMSWS.FIND_AND_SET.ALIGN UP1, UR5, UR5 ;  /* 0x00000005000575e3 */ /* 0x000e240008020800 */
[----:B0-----:R-:W-:-:S04]  /*01f0*/  PLOP3.LUT P0, PT, PT, PT, UP1, 0x80, 0x8 ;  /* 0x000000000008781c */ /* 0x001fc80003f0f018 */
[----:B------:R-:W-:-:S04]  /*0200*/  SEL R2, RZ, 0xffffffff, !P0 ;  /* 0xffffffffff027807 */ /* 0x000fc80004000000 */
[----:B------:R-:W-:Y:S01]  /*0210*/  ISETP.NE.AND P0, PT, R2, RZ, PT ;  /* 0x000000ff0200720c */ /* 0x000fe20003f05270 */
[----:B------:R-:W-:-:S12]  /*0220*/  IMAD.U32 R2, RZ, RZ, UR5 ;  /* 0x00000005ff027e24 */ /* 0x000fd8000f8e00ff */
[----:B------:R-:W-:Y:S05]  /*0230*/  @!P0 BRA `(.L_x_4) ;  /* 0xfffffffc00dc8947 */ /* 0x000fea000383ffff */
.L_x_3:
[C---:B------:R-:W-:Y:S01]  /*0240*/  VIADD R4, R2.reuse, 0x10 ;  /* 0x0000001002047836 */ /* 0x040fe20000000000 */
[----:B------:R-:W-:Y:S01]  /*0250*/  UMOV UR5, 0x50 ;  /* 0x0000005000057882 */ /* 0x000fe20000000000 */
[----:B------:R-:W-:Y:S01]  /*0260*/  SHF.L.U32 R3, R3, R2, RZ ;  /* 0x0000000203037219 */ /* 0x000fe200000006ff */
[----:B------:R-:W-:Y:S01]  /*0270*/  ULEA UR5, UR6, UR5, 0x18 ;  /* 0x0000000506057291 */ /* 0x000fe2000f8ec0ff */
[----:B------:R-:W-:Y:S01]  /*0280*/  IMAD.SHL.U32 R2, R2, 0x20, RZ ;  /* 0x0000002002027824 */ /* 0x000fe200078e00ff */
[----:B------:R-:W-:-:S04]  /*0290*/  SHF.L.U32 R4, R5, R4, RZ ;  /* 0x0000000405047219 */ /* 0x000fc800000006ff */
[----:B------:R-:W-:-:S05]  /*02a0*/  LOP3.LUT R3, R4, R3, RZ, 0xfc, !PT ;  /* 0x0000000304037212 */ /* 0x000fca00078efcff */
[----:B------:R0:W-:Y:S04]  /*02b0*/  ATOMS.OR RZ, [UR5], R3 ;  /* 0x00000003ffff798c */ /* 0x0001e8000b000005 */
[----:B------:R0:W-:Y:S01]  /*02c0*/  STS [UR4], R2 ;  /* 0x00000002ff007988 */ /* 0x0001e20008000804 */
[----:B------:R-:W-:Y:S05]  /*02d0*/  BRA `(.L_x_2) ;  /* 0x0000000000107947 */ /* 0x000fea0003800000 */
.L_x_1:
[----:B------:R-:W-:-:S05]  /*02e0*/  IMAD.MOV.U32 R2, RZ, RZ, -0x1 ;  /* 0xffffffffff027424 */ /* 0x000fca00078e00ff */
[----:B------:R0:W-:Y:S02]  /*02f0*/  STS [UR4], R2 ;  /* 0x00000002ff007988 */ /* 0x0001e40008000804 */
[----:B0-----:R-:W-:-:S07]  /*0300*/  MOV R2, 0x320 ;  /* 0x0000032000027802 */ /* 0x001fce0000000f00 */
[----:B------:R-:W-:Y:S05]  /*0310*/  CALL.REL.NOINC `($__internal_1_$__cuda_sm10x_tcgen05_guardrail_trap_phase_invalid_during_alloc) ;  /* 0x0000004800fc7944 */ /* 0x000fea0003c00000 */
.L_x_2:
[----:B------:R-:W-:Y:S05]  /*0320*/  WARPSYNC.ALL ;  /* 0x0000000000007948 */ /* 0x000fea0003800000 */
[----:B------:R-:W-:Y:S01]  /*0330*/  NOP ;  /* 0x0000000000007918 */ /* 0x000fe20000000000 */
.L_x_0:
[----:B------:R-:W1:Y:S08]  /*0340*/  LDC.64 R18, c[0x0][0x398] ;  /* 0x0000e600ff127b82 */ /* 0x000e700000000a00 */
[----:B------:R-:W2:Y:S02]  /*0350*/  S2UR UR5, SR_CgaSize ;  /* 0x00000000000579c3 */ /* 0x000ea40000008a00 */
[----:B--2---:R-:W-:-:S12]  /*0360*/  UIMAD UR5, UR5, -0xa0, URZ ;  /* 0xffffff60050578a4 */ /* 0x004fd8000f8e02ff */
[----:B------:R-:W2:Y:S01]  /*0370*/  LDCU UR5, c[0x0][UR5+0x2b0] ;  /* 0x00005600050577ac */ /* 0x000ea20008000800 */
[----:B------:R-:W3:Y:S01]  /*0380*/  S2UR UR4, SR_CTAID.X ;  /* 0x00000000000479c3 */ /* 0x000ee20000002500 */
[----:B01----:R-:W-:Y:S01]  /*0390*/  VIADD R2, R19, 0x7f ;  /* 0x0000007f13027836 */ /* 0x003fe20000000000 */
[----:B------:R-:W-:-:S04]  /*03a0*/  IABS R14, R18 ;  /* 0x00000012000e7213 */ /* 0x000fc80000000000 */
[----:B------:R-:W-:Y:S02]  /*03b0*/  SHF.R.S32.HI R3, RZ, 0x1f, R2 ;  /* 0x0000001fff037819 */ /* 0x000fe40000011402 */
[----:B---3--:R-:W-:Y:S01]  /*03c0*/  I2FP.F32.U32 R6, UR4 ;  /* 0x0000000400067c45 */ /* 0x008fe20008201000 */
[----:B------:R-:W0:Y:S01]  /*03d0*/  S2UR UR4, SR_CgaCtaId ;  /* 0x00000000000479c3 */ /* 0x000e220000008800 */
[----:B------:R-:W-:-:S03]  /*03e0*/  LEA.HI R3, R3, R2, RZ, 0x7 ;  /* 0x0000000203037211 */ /* 0x000fc600078f38ff */
[----:B--2---:R-:W-:Y:S01]  /*03f0*/  FMUL R6, R6, UR5 ;  /* 0x0000000506067c20 */ /* 0x004fe20008400000 */
[----:B------:R-:W-:-:S03]  /*0400*/  SHF.R.S32.HI R3, RZ, 0x7, R3 ;  /* 0x00000007ff037819 */ /* 0x000fc60000011403 */
[----:B------:R-:W1:Y:S02]  /*0410*/  F2I.U32.TRUNC.NTZ R7, R6 ;  /* 0x0000000600077305 */ /* 0x000e64000020f000 */
[----:B------:R-:W-:-:S05]  /*0420*/  IMAD.SHL.U32 R4, R3, 0x8, RZ ;  /* 0x0000000803047824 */ /* 0x000fca00078e00ff */
[----:B------:R-:W-:-:S04]  /*0430*/  IABS R9, R4 ;  /* 0x0000000400097213 */ /* 0x000fc80000000000 */
[----:B------:R-:W2:Y:S01]  /*0440*/  I2F.RP R5, R9 ;  /* 0x0000000900057306 */ /* 0x000ea20000209400 */
[----:B-1----:R-:W-:-:S07]  /*0450*/  IABS R10, R7 ;  /* 0x00000007000a7213 */ /* 0x002fce0000000000 */
[----:B--2---:R-:W1:Y:S02]  /*0460*/  MUFU.RCP R5, R5 ;  /* 0x0000000500057308 */ /* 0x004e640000001000 */
[----:B-1----:R-:W-:Y:S01]  /*0470*/  VIADD R2, R5, 0xffffffe ;  /* 0x0ffffffe05027836 */ /* 0x002fe20000000000 */
[----:B------:R-:W-:-:S05]  /*0480*/  IABS R5, R4 ;  /* 0x0000000400057213 */ /* 0x000fca0000000000 */
[----:B------:R1:W2:Y:S02]  /*0490*/  F2I.FTZ.U32.TRUNC.NTZ R3, R2 ;  /* 0x0000000200037305 */ /* 0x0002a4000021f000 */
[----:B-1----:R-:W-:Y:S02]  /*04a0*/  IMAD.MOV.U32 R2, RZ, RZ, RZ ;  /* 0x000000ffff027224 */ /* 0x002fe400078e00ff */
[----:B--2---:R-:W-:-:S04]  /*04b0*/  IMAD.MOV R8, RZ, RZ, -R3 ;  /* 0x000000ffff087224 */ /* 0x004fc800078e0a03 */
[----:B------:R-:W-:Y:S02]  /*04c0*/  IMAD R11, R8, R9, RZ ;  /* 0x00000009080b7224 */ /* 0x000fe400078e02ff */
[----:B------:R-:W-:Y:S01]  /*04d0*/  IMAD.MOV.U32 R8, RZ, RZ, R10 ;  /* 0x000000ffff087224 */ /* 0x000fe200078e000a */
[----:B------:R-:W-:Y:S01]  /*04e0*/  SHF.R.U32.HI R10, RZ, 0x5, R0 ;  /* 0x00000005ff0a7819 */ /* 0x000fe20000011600 */
[----:B------:R-:W-:-:S04]  /*04f0*/  IMAD.HI.U32 R3, R3, R11, R2 ;  /* 0x0000000b03037227 */ /* 0x000fc800078e0002 */
[----:B------:R-:W-:Y:S02]  /*0500*/  IMAD.MOV R2, RZ, RZ, -R5 ;  /* 0x000000ffff027224 */ /* 0x000fe400078e0a05 */
[----:B------:R-:W-:-:S04]  /*0510*/  IMAD.HI.U32 R3, R3, R8, RZ ;  /* 0x0000000803037227 */ /* 0x000fc800078e00ff */
[----:B------:R-:W-:Y:S01]  /*0520*/  IMAD R2, R3, R2, R8 ;  /* 0x0000000203027224 */ /* 0x000fe200078e0208 */
[----:B------:R-:W-:Y:S04]  /*0530*/  BAR.SYNC.DEFER_BLOCKING 0x0 ;  /* 0x0000000000007b1d */ /* 0x000fe80000010000 */
[----:B------:R-:W-:-:S13]  /*0540*/  ISETP.GT.U32.AND P1, PT, R9, R2, PT ;  /* 0x000000020900720c */ /* 0x000fda0003f24070 */
[----:B------:R-:W-:Y:S02]  /*0550*/  @!P1 IMAD.IADD R2, R2, 0x1, -R9 ;  /* 0x0000000102029824 */ /* 0x000fe400078e0a09 */
[----:B------:R-:W-:Y:S01]  /*0560*/  @!P1 VIADD R3, R3, 0x1 ;  /* 0x0000000103039836 */ /* 0x000fe20000000000 */
[----:B------:R-:W-:Y:S02]  /*0570*/  ISETP.NE.AND P1, PT, R4, RZ, PT ;  /* 0x000000ff0400720c */ /* 0x000fe40003f25270 */
[----:B------:R-:W-:Y:S02]  /*0580*/  ISETP.GE.U32.AND P0, PT, R2, R9, PT ;  /* 0x000000090200720c */ /* 0x000fe40003f06070 */
[----:B------:R-:W-:Y:S02]  /*0590*/  LOP3.LUT R2, R7, R4, RZ, 0x3c, !PT ;  /* 0x0000000407027212 */ /* 0x000fe400078e3cff */
[----:B------:R-:W-:Y:S02]  /*05a0*/  MOV R9, 0x400 ;  /* 0x0000040000097802 */ /* 0x000fe40000000f00 */
[----:B------:R-:W-:Y:S01]  /*05b0*/  ISETP.GE.AND P2, PT, R2, RZ, PT ;  /* 0x000000ff0200720c */ /* 0x000fe20003f46270 */
[----:B------:R-:W-:Y:S01]  /*05c0*/  VIADD R2, R18, 0x3f ;  /* 0x0000003f12027836 */ /* 0x000fe20000000000 */
[----:B------:R-:W-:-:S05]  /*05d0*/  R2UR UR13, R9 ;  /* 0x00000000090d72ca */ /* 0x000fca00000e0000 */
[----:B------:R-:W-:-:S04]  /*05e0*/  @P0 VIADD R3, R3, 0x1 ;  /* 0x0000000103030836 */ /* 0x000fc80000000000 */
[----:B------:R-:W-:Y:S01]  /*05f0*/  IMAD.MOV.U32 R5, RZ, RZ, R3 ;  /* 0x000000ffff057224 */ /* 0x000fe200078e0003 */
[----:B------:R-:W-:-:S03]  /*0600*/  SHF.R.S32.HI R3, RZ, 0x1f, R2 ;  /* 0x0000001fff037819 */ /* 0x000fc60000011402 */
[----:B------:R-:W-:Y:S01]  /*0610*/  @!P2 IMAD.MOV R5, RZ, RZ, -R5 ;  /* 0x000000ffff05a224 */ /* 0x000fe200078e0a05 */
[----:B------:R-:W-:Y:S01]  /*0620*/  @!P1 LOP3.LUT R5, RZ, R4, RZ, 0x33, !PT ;  /* 0x00000004ff059212 */ /* 0x000fe200078e33ff */
[----:B0-----:R-:W-:Y:S01]  /*0630*/  ULEA UR13, UR4, UR13, 0x18 ;  /* 0x0000000d040d7291 */ /* 0x001fe2000f8ec0ff */
[----:B------:R-:W-:-:S03]  /*0640*/  LEA.HI R3, R3, R2, RZ, 0x6 ;  /* 0x0000000203037211 */ /* 0x000fc600078f30ff */
[----:B------:R-:W-:Y:S02]  /*0650*/  IMAD.SHL.U32 R12, R5, 0x8, RZ ;  /* 0x00000008050c7824 */ /* 0x000fe400078e00ff */
[----:B------:R-:W-:-:S03]  /*0660*/  IMAD.MOV R5, RZ, RZ, -R5 ;  /* 0x000000ffff057224 */ /* 0x000fc600078e0a05 */
[----:B------:R-:W-:Y:S01]  /*0670*/  LEA.HI.SX32 R3, R3, -R12, 0x1a ;  /* 0x8000000c03037211 */ /* 0x000fe200078fd2ff */
[----:B------:R-:W-:Y:S02]  /*0680*/  IMAD R11, R4, R5, R7 ;  /* 0x00000005040b7224 */ /* 0x000fe400078e0207 */
[----:B------:R-:W0:Y:S01]  /*0690*/  LDS R7, [UR13] ;  /* 0x0000000dff077984 */ /* 0x000e220008000800 */
[----:B------:R-:W-:Y:S02]  /*06a0*/  VIMNMX R16, PT, PT, R3, 0x8, PT ;  /* 0x0000000803107848 */ /* 0x000fe40003fe0100 */
[----:B------:R-:W-:Y:S02]  /*06b0*/  IABS R4, R11 ;  /* 0x0000000b00047213 */ /* 0x000fe40000000000 */
[----:B------:R-:W-:-:S04]  /*06c0*/  IABS R8, R16 ;  /* 0x0000001000087213 */ /* 0x000fc80000000000 */
[----:B------:R-:W1:Y:S08]  /*06d0*/  I2F.RP R6, R8 ;  /* 0x0000000800067306 */ /* 0x000e700000209400 */
[----:B-1----:R-:W1:Y:S01]  /*06e0*/  MUFU.RCP R6, R6 ;  /* 0x0000000600067308 */ /* 0x002e620000001000 */
[----:B0-----:R-:W-:Y:S01]  /*06f0*/  R2UR UR12, R7 ;  /* 0x00000000070c72ca */ /* 0x001fe200000e0000 */
[----:B-1----:R-:W-:Y:S01]  /*0700*/  VIADD R2, R6, 0xffffffe ;  /* 0x0ffffffe06027836 */ /* 0x002fe20000000000 */
[----:B------:R-:W-:-:S05]  /*0710*/  IABS R6, R16 ;  /* 0x0000001000067213 */ /* 0x000fca0000000000 */
[----:B------:R0:W1:Y:S02]  /*0720*/  F2I.FTZ.U32.TRUNC.NTZ R3, R2 ;  /* 0x0000000200037305 */ /* 0x000064000021f000 */
[----:B0-----:R-:W-:Y:S02]  /*0730*/  IMAD.MOV.U32 R2, RZ, RZ, RZ ;  /* 0x000000ffff027224 */ /* 0x001fe400078e00ff */
[----:B-1----:R-:W-:-:S04]  /*0740*/  IMAD.MOV R13, RZ, RZ, -R3 ;  /* 0x000000ffff0d7224 */ /* 0x002fc800078e0a03 */
[----:B------:R-:W-:Y:S02]  /*0750*/  IMAD R5, R13, R8, RZ ;  /* 0x000000080d057224 */ /* 0x000fe400078e02ff */
[----:B------:R-:W0:Y:S02]  /*0760*/  S2R R13, SR_CgaCtaId ;  /* 0x00000000000d7919 */ /* 0x000e240000008800 */
[----:B------:R-:W-:-:S04]  /*0770*/  IMAD.HI.U32 R2, R3, R5, R2 ;  /* 0x0000000503027227 */ /* 0x000fc800078e0002 */
[----:B------:R-:W-:Y:S01]  /*0780*/  IMAD.MOV.U32 R3, RZ, RZ, R4 ;  /* 0x000000ffff037224 */ /* 0x000fe200078e0004 */
[----:B------:R-:W-:Y:S01]  /*0790*/  IABS R4, R19 ;  /* 0x0000001300047213 */ /* 0x000fe20000000000 */
[----:B------:R-:W-:Y:S02]  /*07a0*/  IMAD.MOV R5, RZ, RZ, -R6 ;  /* 0x000000ffff057224 */ /* 0x000fe400078e0a06 */
[----:B------:R-:W-:Y:S01]  /*07b0*/  IMAD.HI.U32 R2, R2, R3, RZ ;  /* 0x0000000302027227 */ /* 0x000fe200078e00ff */
[----:B------:R-:W1:Y:S03]  /*07c0*/  I2F.RP R6, R4 ;  /* 0x0000000400067306 */ /* 0x000e660000209400 */
[----:B------:R-:W-:Y:S01]  /*07d0*/  IMAD R3, R2, R5, R3 ;  /* 0x0000000502037224 */ /* 0x000fe200078e0203 */
[----:B------:R-:W-:Y:S04]  /*07e0*/  BAR.SYNC.DEFER_BLOCKING 0x0 ;  /* 0x0000000000007b1d */ /* 0x000fe80000010000 */
[----:B------:R-:W-:-:S02]  /*07f0*/  ISETP.GT.U32.AND P1, PT, R8, R3, PT ;  /* 0x000000030800720c */ /* 0x000fc40003f24070 */
[----:B------:R-:W2:Y:S08]  /*0800*/  I2F.RP R5, R14 ;  /* 0x0000000e00057306 */ /* 0x000eb00000209400 */
[----:B-1----:R-:W1:Y:S03]  /*0810*/  MUFU.RCP R6, R6 ;  /* 0x0000000600067308 */ /* 0x002e660000001000 */
[----:B------:R-:W-:-:S02]  /*0820*/  @!P1 IMAD.IADD R3, R3, 0x1, -R8 ;  /* 0x0000000103039824 */ /* 0x000fc400078e0a08 */
[----:B------:R-:W-:Y:S01]  /*0830*/  @!P1 VIADD R2, R2, 0x1 ;  /* 0x0000000102029836 */ /* 0x000fe20000000000 */
[----:B------:R-:W-:Y:S02]  /*0840*/  ISETP.NE.AND P1, PT, R16, RZ, PT ;  /* 0x000000ff1000720c */ /* 0x000fe40003f25270 */
[----:B--2---:R-:W2:Y:S01]  /*0850*/  MUFU.RCP R5, R5 ;  /* 0x0000000500057308 */ /* 0x004ea20000001000 */
[----:B------:R-:W-:Y:S02]  /*0860*/  ISETP.GE.U32.AND P0, PT, R3, R8, PT ;  /* 0x000000080300720c */ /* 0x000fe40003f06070 */
[----:B------:R-:W-:-:S04]  /*0870*/  LOP3.LUT R3, R11, R16, RZ, 0x3c, !PT ;  /* 0x000000100b037212 */ /* 0x000fc800078e3cff */
[----:B------:R-:W-:Y:S01]  /*0880*/  ISETP.GE.AND P2, PT, R3, RZ, PT ;  /* 0x000000ff0300720c */ /* 0x000fe20003f46270 */
[----:B------:R-:W-:Y:S02]  /*0890*/  IMAD.SHL.U32 R3, R10, 0x200000, RZ ;  /* 0x002000000a037824 */ /* 0x000fe400078e00ff */
[----:B-1----:R-:W-:-:S03]  /*08a0*/  VIADD R8, R6, 0xffffffe ;  /* 0x0ffffffe06087836 */ /* 0x002fc60000000000 */
[----:B------:R-:W-:Y:S01]  /*08b0*/  LOP3.LUT R3, R3, 0x600000, RZ, 0xc0, !PT ;  /* 0x0060000003037812 */ /* 0x000fe200078ec0ff */
[----:B------:R-:W-:Y:S01]  /*08c0*/  @P0 VIADD R2, R2, 0x1 ;  /* 0x0000000102020836 */ /* 0x000fe20000000000 */
[----:B------:R-:W1:Y:S01]  /*08d0*/  F2I.FTZ.U32.TRUNC.NTZ R9, R8 ;  /* 0x0000000800097305 */ /* 0x000e62000021f000 */
[----:B--2---:R-:W-:Y:S01]  /*08e0*/  VIADD R5, R5, 0xffffffe ;  /* 0x0ffffffe05057836 */ /* 0x004fe20000000000 */
[----:B------:R-:W-:Y:S01]  /*08f0*/  R2UR UR14, R3 ;  /* 0x00000000030e72ca */ /* 0x000fe200000e0000 */
[----:B------:R-:W-:-:S05]  /*0900*/  IMAD.MOV.U32 R6, RZ, RZ, R2 ;  /* 0x000000ffff067224 */ /* 0x000fca00078e0002 */
[----:B------:R2:W3:Y:S01]  /*0910*/  F2I.FTZ.U32.TRUNC.NTZ R7, R5 ;  /* 0x0000000500077305 */ /* 0x0004e2000021f000 */
[----:B------:R-:W-:Y:S01]  /*0920*/  @!P2 IMAD.MOV R6, RZ, RZ, -R6 ;  /* 0x000000ffff06a224 */ /* 0x000fe200078e0a06 */
[----:B------:R-:W-:-:S05]  /*0930*/  @!P1 LOP3.LUT R6, RZ, R16, RZ, 0x33, !PT ;  /* 0x00000010ff069212 */ /* 0x000fca00078e33ff */
[----:B------:R-:W-:Y:S02]  /*0940*/  IMAD.MOV R3, RZ, RZ, -R6 ;  /* 0x000000ffff037224 */ /* 0x000fe400078e0a06 */
[----:B-1----:R-:W-:Y:S02]  /*0950*/  IMAD.MOV R2, RZ, RZ, -R9 ;  /* 0x000000ffff027224 */ /* 0x002fe400078e0a09 */
[----:B------:R-:W-:Y:S02]  /*0960*/  IMAD R3, R16, R3, R11 ;  /* 0x0000000310037224 */ /* 0x000fe400078e020b */
[----:B------:R-:W-:Y:S01]  /*0970*/  IMAD.MOV.U32 R11, RZ, RZ, R2 ;  /* 0x000000ffff0b7224 */ /* 0x000fe200078e0002 */
[----:B0-2---:R-:W-:Y:S06]  /*0980*/  BRA.U UP0, `(.L_x_5) ;  /* 0x0000000100187547 */ /* 0x005fec000b800000 */
[----:B------:R-:W-:Y:S01]  /*0990*/  ELECT P0, URZ, PT ;  /* 0x0000000000ff782f */ /* 0x000fe20003800000 */
[----:B------:R-:W-:Y:S01]  /*09a0*/  IMAD.MOV.U32 R2, RZ, RZ, 0x1 ;  /* 0x00000001ff027424 */ /* 0x000fe200078e00ff */
[----:B------:R-:W-:Y:S11]  /*09b0*/  UVIRTCOUNT.DEALLOC.SMPOOL 0x80 ;  /* 0x000000800000784c */ /* 0x000ff60000000000 */
[----:B------:R-:W-:-:S04]  /*09c0*/  @P0 MOV R16, 0x40 ;  /* 0x0000004000100802 */ /* 0x000fc80000000f00 */
[----:B------:R-:W-:-:S05]  /*09d0*/  @P0 LEA R5, R13, R16, 0x18 ;  /* 0x000000100d050211 */ /* 0x000fca00078ec0ff */
[----:B------:R0:W-:Y:S02]  /*09e0*/  @P0 STS.U8 [R5], R2 ;  /* 0x0000000205000388 */ /* 0x0001e40000000000 */
.L_x_5:
[----:B0-----:R-:W-:Y:S01]  /*09f0*/  IMAD R5, R13, 0x40, R10 ;  /* 0x000000400d057824 */ /* 0x001fe200078e020a */
[----:B------:R-:W0:Y:S01]  /*0a00*/  LDC.64 R72, c[0x0][0x3a8] ;  /* 0x0000ea00ff487b82 */ /* 0x000e220000000a00 */
[----:B------:R-:W-:Y:S01]  /*0a10*/  IMAD R11, R11, R4, RZ ;  /* 0x000000040b0b7224 */ /* 0x000fe200078e02ff */
[----:B------:R-:W1:Y:S01]  /*0a20*/  LDCU.128 UR16, c[0x0][0x380] ;  /* 0x00007000ff1077ac */ /* 0x000e620008000c00 */
[----:B------:R-:W-:Y:S02]  /*0a30*/  IMAD.SHL.U32 R2, R6, 0x80, RZ ;  /* 0x0000008006027824 */ /* 0x000fe400078e00ff */
[----:B------:R-:W-:Y:S01]  /*0a40*/  IMAD.MOV.U32 R8, RZ, RZ, RZ ;  /* 0x000000ffff087224 */ /* 0x000fe200078e00ff */
[----:B------:R-:W2:Y:S01]  /*0a50*/  LDCU UR4, c[0x0][0x3b0] ;  /* 0x00007600ff0477ac */ /* 0x000ea20008000800 */
[----:B---3--:R-:W-:Y:S02]  /*0a60*/  IMAD.MOV R6, RZ, RZ, -R7 ;  /* 0x000000ffff067224 */ /* 0x008fe400078e0a07 */
[----:B------:R-:W-:Y:S01]  /*0a70*/  IMAD.HI.U32 R11, R9, R11, R8 ;  /* 0x0000000b090b7227 */ /* 0x000fe200078e0008 */
[----:B------:R-:W-:Y:S01]  /*0a80*/  LOP3.LUT R9, R2, 0x43, R5, 0xf8, !PT ;  /* 0x0000004302097812 */ /* 0x000fe200078ef805 */
[----:B------:R-:W-:Y:S01]  /*0a90*/  UIADD3 UR14, UPT, UPT, UR12, UR14, URZ ;  /* 0x0000000e0c0e7290 */ /* 0x000fe2000fffe0ff */
[----:B------:R-:W-:Y:S01]  /*0aa0*/  LOP3.LUT R8, R0, 0x3f, RZ, 0xc0, !PT ;  /* 0x0000003f00087812 */ /* 0x000fe200078ec0ff */
[----:B------:R-:W-:Y:S01]  /*0ab0*/  IMAD.MOV.U32 R5, RZ, RZ, R6 ;  /* 0x000000ffff057224 */ /* 0x000fe200078e0006 */
[----:B------:R-:W-:Y:S01]  /*0ac0*/  LOP3.LUT R15, R9, 0x4, RZ, 0xfc, !PT ;  /* 0x00000004090f7812 */ /* 0x000fe200078efcff */
[----:B------:R-:W-:Y:S01]  /*0ad0*/  IMAD.IADD R3, R12, 0x1, R3 ;  /* 0x000000010c037824 */ /* 0x000fe200078e0203 */
[----:B------:R-:W-:Y:S01]  /*0ae0*/  IABS R12, R9 ;  /* 0x00000009000c7213 */ /* 0x000fe20000000000 */
[----:B------:R-:W-:Y:S01]  /*0af0*/  IMAD R5, R5, R14, RZ ;  /* 0x0000000e05057224 */ /* 0x000fe200078e02ff */
[----:B------:R-:W-:Y:S01]  /*0b00*/  LOP3.LUT R17, R9, 0x8, RZ, 0xfc, !PT ;  /* 0x0000000809117812 */ /* 0x000fe200078efcff */
[----:B------:R-:W-:Y:S01]  /*0b10*/  IMAD.MOV.U32 R6, RZ, RZ, RZ ;  /* 0x000000ffff067224 */ /* 0x000fe200078e00ff */
[----:B------:R-:W-:Y:S01]  /*0b20*/  IABS R13, R15 ;  /* 0x0000000f000d7213 */ /* 0x000fe20000000000 */
[----:B------:R-:W-:Y:S01]  /*0b30*/  IMAD R3, R3, 0x40, R8 ;  /* 0x0000004003037824 */ /* 0x000fe200078e0208 */
[----:B------:R-:W-:Y:S01]  /*0b40*/  IABS R16, R17 ;  /* 0x0000001100107213 */ /* 0x000fe20000000000 */
[----:B------:R-:W-:Y:S01]  /*0b50*/  IMAD.HI.U32 R6, R7, R5, R6 ;  /* 0x0000000507067227 */ /* 0x000fe200078e0006 */
[----:B------:R-:W-:Y:S01]  /*0b60*/  LOP3.LUT R26, R9, 0xc, RZ, 0xfc, !PT ;  /* 0x0000000c091a7812 */ /* 0x000fe200078efcff */
[----:B------:R-:W-:Y:S01]  /*0b70*/  STTM.16dp32bit_t0_t15.x32 tmem[UR14], RZ ;  /* 0x000000ff000079ed */ /* 0x000fe20008a8000e */
[----:B------:R-:W-:Y:S01]  /*0b80*/  STTM.16dp32bit_t16_t31.x32 tmem[UR14+0x20], RZ ;  /* 0x000020ff000079ed */ /* 0x000fe20008aa000e */
[----:B------:R-:W-:Y:S01]  /*0b90*/  ISETP.GE.AND P3, PT, R15, RZ, PT ;  /* 0x000000ff0f00720c */ /* 0x000fe20003f66270 */
[----:B------:R-:W-:Y:S01]  /*0ba0*/  IMAD.HI.U32 R5, R11, R12, RZ ;  /* 0x0000000c0b057227 */ /* 0x000fe200078e00ff */
[----:B------:R-:W-:Y:S01]  /*0bb0*/  ISETP.GE.AND P2, PT, R17, RZ, PT ;  /* 0x000000ff1100720c */ /* 0x000fe20003f46270 */
[----:B------:R-:W3:Y:S01]  /*0bc0*/  FENCE.VIEW.ASYNC.T ;  /* 0x00000000000073c6 */ /* 0x000ee20000000200 */
[----:B------:R-:W-:Y:S01]  /*0bd0*/  IABS R21, R3 ;  /* 0x0000000300157213 */ /* 0x000fe20000000000 */
[----:B------:R-:W-:Y:S01]  /*0be0*/  IMAD.HI.U32 R7, R11, R13, RZ ;  /* 0x0000000d0b077227 */ /* 0x000fe200078e00ff */
[C---:B------:R-:W-:Y:S01]  /*0bf0*/  LOP3.LUT R28, R9.reuse, 0x10, RZ, 0xfc, !PT ;  /* 0x00000010091c7812 */ /* 0x040fe200078efcff */
[----:B------:R-:W-:Y:S01]  /*0c00*/  UIADD3 UR7, UPT, UPT, UR13, 0x4000, URZ ;  /* 0x000040000d077890 */ /* 0x000fe2000fffe0ff */
[C---:B------:R-:W-:Y:S01]  /*0c10*/  LOP3.LUT R30, R9.reuse, 0x14, RZ, 0xfc, !PT ;  /* 0x00000014091e7812 */ /* 0x040fe200078efcff */
[----:B------:R-:W-:Y:S01]  /*0c20*/  IMAD.MOV R5, RZ, RZ, -R5 ;  /* 0x000000ffff057224 */ /* 0x000fe200078e0a05 */
[----:B------:R-:W-:Y:S01]  /*0c30*/  LOP3.LUT R34, R9, 0x1c, RZ, 0xfc, !PT ;  /* 0x0000001c09227812 */ /* 0x000fe200078efcff */
[----:B------:R-:W-:Y:S01]  /*0c40*/  IMAD.HI.U32 R8, R11, R16, RZ ;  /* 0x000000100b087227 */ /* 0x000fe200078e00ff */
[----:B------:R-:W-:-:S02]  /*0c50*/  IABS R23, R30 ;  /* 0x0000001e00177213 */ /* 0x000fc40000000000 */
[----:B------:R-:W-:Y:S01]  /*0c60*/  IABS R27, R34 ;  /* 0x00000022001b7213 */ /* 0x000fe20000000000 */
[----:B------:R-:W-:Y:S01]  /*0c70*/  IMAD.MOV R15, RZ, RZ, -R7 ;  /* 0x000000ffff0f7224 */ /* 0x000fe200078e0a07 */
[C---:B------:R-:W-:Y:S01]  /*0c80*/  LOP3.LUT R32, R9.reuse, 0x18, RZ, 0xfc, !PT ;  /* 0x0000001809207812 */ /* 0x040fe200078efcff */
[C---:B------:R-:W-:Y:S01]  /*0c90*/  IMAD R7, R4.reuse, R5, R12 ;  /* 0x0000000504077224 */ /* 0x040fe200078e020c */
[----:B------:R-:W-:Y:S01]  /*0ca0*/  IABS R5, R26 ;  /* 0x0000001a00057213 */ /* 0x000fe20000000000 */
[----:B------:R-:W-:Y:S01]  /*0cb0*/  IMAD.MOV R17, RZ, RZ, -R8 ;  /* 0x000000ffff117224 */ /* 0x000fe200078e0a08 */
[----:B------:R-:W-:Y:S01]  /*0cc0*/  LOP3.LUT R8, R9, 0x3c, RZ, 0xfc, !PT ;  /* 0x0000003c09087812 */ /* 0x000fe200078efcff */
[C---:B------:R-:W-:Y:S01]  /*0cd0*/  IMAD R13, R4.reuse, R15, R13 ;  /* 0x0000000f040d7224 */ /* 0x040fe200078e020d */
[C---:B------:R-:W-:Y:S01]  /*0ce0*/  ISETP.GT.U32.AND P6, PT, R4.reuse, R7, PT ;  /* 0x000000070400720c */ /* 0x040fe20003fc4070 */
[----:B------:R-:W-:Y:S01]  /*0cf0*/  IMAD R15, R4, R17, R16 ;  /* 0x00000011040f7224 */ /* 0x000fe200078e0210 */
[----:B------:R-:W-:Y:S01]  /*0d00*/  IABS R37, R8 ;  /* 0x0000000800257213 */ /* 0x000fe20000000000 */
[----:B------:R-:W-:Y:S01]  /*0d10*/  IMAD.MOV.U32 R17, RZ, RZ, R5 ;  /* 0x000000ffff117224 */ /* 0x000fe200078e0005 */
[----:B------:R-:W-:Y:S01]  /*0d20*/  IABS R16, R28 ;  /* 0x0000001c00107213 */ /* 0x000fe20000000000 */
[----:B------:R-:W-:Y:S01]  /*0d30*/  IMAD.HI.U32 R6, R6, R21, RZ ;  /* 0x0000001506067227 */ /* 0x000fe200078e00ff */
[----:B------:R-:W-:Y:S01]  /*0d40*/  ISETP.GE.AND P4, PT, R8, RZ, PT ;  /* 0x000000ff0800720c */ /* 0x000fe20003f86270 */
[----:B------:R-:W-:Y:S01]  /*0d50*/  UMOV UR15, UR7 ;  /* 0x00000007000f7c82 */ /* 0x000fe20008000000 */
[----:B------:R-:W-:Y:S01]  /*0d60*/  IABS R25, R32 ;  /* 0x0000002000197213 */ /* 0x000fe20000000000 */
[----:B------:R-:W-:Y:S01]  /*0d70*/  IMAD.HI.U32 R5, R11, R17, RZ ;  /* 0x000000110b057227 */ /* 0x000fe200078e00ff */
[----:B------:R-:W-:-:S02]  /*0d80*/  LOP3.LUT R36, R9, 0x20, RZ, 0xfc, !PT ;  /* 0x0000002009247812 */ /* 0x000fc400078efcff */
[C---:B------:R-:W-:Y:S01]  /*0d90*/  LOP3.LUT R38, R9.reuse, 0x24, RZ, 0xfc, !PT ;  /* 0x0000002409267812 */ /* 0x040fe200078efcff */
[----:B------:R-:W-:Y:S01]  /*0da0*/  IMAD.MOV R5, RZ, RZ, -R5 ;  /* 0x000000ffff057224 */ /* 0x000fe200078e0a05 */
[----:B------:R-:W-:Y:S01]  /*0db0*/  IABS R29, R36 ;  /* 0x00000024001d7213 */ /* 0x000fe20000000000 */
[----:B------:R-:W-:Y:S01]  /*0dc0*/  IMAD.MOV R6, RZ, RZ, -R6 ;  /* 0x000000ffff067224 */ /* 0x000fe200078e0a06 */
[C---:B------:R-:W-:Y:S01]  /*0dd0*/  LOP3.LUT R42, R9.reuse, 0x2c, RZ, 0xfc, !PT ;  /* 0x0000002c092a7812 */ /* 0x040fe200078efcff */
[----:B------:R-:W-:Y:S01]  /*0de0*/  IMAD R17, R4, R5, R17 ;  /* 0x0000000504117224 */ /* 0x000fe200078e0211 */
[----:B------:R-:W-:Y:S01]  /*0df0*/  IABS R31, R38 ;  /* 0x00000026001f7213 */ /* 0x000fe20000000000 */
[----:B------:R-:W-:Y:S01]  /*0e00*/  IMAD R5, R14, R6, R21 ;  /* 0x000000060e057224 */ /* 0x000fe200078e0215 */
[----:B------:R-:W-:Y:S01]  /*0e10*/  LOP3.LUT R40, R9, 0x28, RZ, 0xfc, !PT ;  /* 0x0000002809287812 */ /* 0x000fe200078efcff */
[----:B------:R-:W-:Y:S01]  /*0e20*/  IMAD.HI.U32 R12, R11, R37, RZ ;  /* 0x000000250b0c7227 */ /* 0x000fe200078e00ff */
[----:B------:R-:W-:-:S02]  /*0e30*/  LOP3.LUT R44, R9, 0x34, RZ, 0xfc, !PT ;  /* 0x00000034092c7812 */ /* 0x000fc400078efcff */
[----:B------:R-:W-:Y:S01]  /*0e40*/  ISETP.GT.U32.AND P0, PT, R14, R5, PT ;  /* 0x000000050e00720c */ /* 0x000fe20003f04070 */
[----:B------:R-:W-:Y:S01]  /*0e50*/  IMAD.MOV R12, RZ, RZ, -R12 ;  /* 0x000000ffff0c7224 */ /* 0x000fe200078e0a0c */
[----:B------:R-:W-:Y:S01]  /*0e60*/  LOP3.LUT R43, R9, 0x30, RZ, 0xfc, !PT ;  /* 0x00000030092b7812 */ /* 0x000fe200078efcff */
[----:B------:R-:W-:Y:S01]  /*0e70*/  IMAD.HI.U32 R6, R11, R16, RZ ;  /* 0x000000100b067227 */ /* 0x000fe200078e00ff */
[----:B------:R-:W-:-:S03]  /*0e80*/  LOP3.LUT R24, R9, 0x38, RZ, 0xfc, !PT ;  /* 0x0000003809187812 */ /* 0x000fc600078efcff */
[C---:B------:R-:W-:Y:S01]  /*0e90*/  IMAD R37, R4.reuse, R12, R37 ;  /* 0x0000000c04257224 */ /* 0x040fe200078e0225 */
[----:B------:R-:W-:Y:S01]  /*0ea0*/  IABS R12, R40 ;  /* 0x00000028000c7213 */ /* 0x000fe20000000000 */
[----:B------:R-:W-:Y:S01]  /*0eb0*/  IMAD.MOV R21, RZ, RZ, -R6 ;  /* 0x000000ffff157224 */ /* 0x000fe200078e0a06 */
[----:B------:R-:W-:Y:S01]  /*0ec0*/  IABS R20, R24 ;  /* 0x0000001800147213 */ /* 0x000fe20000000000 */
[----:B------:R-:W-:Y:S01]  /*0ed0*/  @!P6 IMAD.IADD R7, R7, 0x1, -R4 ;  /* 0x000000010707e824 */ /* 0x000fe200078e0a04 */
[C---:B------:R-:W-:Y:S01]  /*0ee0*/  ISETP.GT.U32.AND P1, PT, R4.reuse, R37, PT ;  /* 0x000000250400720c */ /* 0x040fe20003f24070 */
[----:B------:R-:W-:Y:S01]  /*0ef0*/  @!P0 IMAD.IADD R5, R5, 0x1, -R14 ;  /* 0x0000000105058824 */ /* 0x000fe200078e0a0e */
[----:B------:R-:W-:Y:S01]  /*0f00*/  ISETP.GE.AND P0, PT, R3, RZ, PT ;  /* 0x000000ff0300720c */ /* 0x000fe20003f06270 */
[----:B------:R-:W-:Y:S01]  /*0f10*/  IMAD.HI.U32 R8, R11, R23, RZ ;  /* 0x000000170b087227 */ /* 0x000fe200078e00ff */
[----:B------:R-:W-:Y:S02]  /*0f20*/  ISETP.GT.U32.AND P6, PT, R4, R7, PT ;  /* 0x000000070400720c */ /* 0x000fe40003fc4070 */
[----:B------:R-:W-:Y:S01]  /*0f30*/  ISETP.GT.U32.AND P5, PT, R14, R5, PT ;  /* 0x000000050e00720c */ /* 0x000fe20003fa4070 */
[----:B------:R-:W-:Y:S01]  /*0f40*/  IMAD R21, R4, R21, R16 ;  /* 0x0000001504157224 */ /* 0x000fe200078e0210 */
[----:B------:R-:W-:Y:S01]  /*0f50*/  IABS R16, R43 ;  /* 0x0000002b00107213 */ /* 0x000fe20000000000 */
[----:B------:R-:W-:-:S02]  /*0f60*/  IMAD.MOV R8, RZ, RZ, -R8 ;  /* 0x000000ffff087224 */ /* 0x000fc400078e0a08 */
[----:B------:R-:W-:-:S04]  /*0f70*/  IMAD.HI.U32 R6, R11, R25, RZ ;  /* 0x000000190b067227 */ /* 0x000fc800078e00ff */
[----:B------:R-:W-:Y:S02]  /*0f80*/  @!P1 IMAD.IADD R37, R37, 0x1, -R4 ;  /* 0x0000000125259824 */ /* 0x000fe400078e0a04 */
[C---:B------:R-:W-:Y:S02]  /*0f90*/  IMAD R23, R4.reuse, R8, R23 ;  /* 0x0000000804177224 */ /* 0x040fe400078e0217 */
[----:B------:R-:W-:Y:S01]  /*0fa0*/  @!P5 IMAD.IADD R5, R5, 0x1, -R14 ;  /* 0x000000010505d824 */ /* 0x000fe200078e0a0e */
[----:B------:R-:W-:Y:S01]  /*0fb0*/  ISETP.GT.U32.AND P1, PT, R4, R37, PT ;  /* 0x000000250400720c */ /* 0x000fe20003f24070 */
[----:B------:R-:W-:Y:S01]  /*0fc0*/  IMAD.HI.U32 R8, R11, R27, RZ ;  /* 0x0000001b0b087227 */ /* 0x000fe200078e00ff */
[----:B------:R-:W-:Y:S02]  /*0fd0*/  ISETP.NE.AND P5, PT, R18, RZ, PT ;  /* 0x000000ff1200720c */ /* 0x000fe40003fa5270 */
[----:B------:R-:W-:Y:S01]  /*0fe0*/  IABS R14, R42 ;  /* 0x0000002a000e7213 */ /* 0x000fe20000000000 */
[----:B------:R-:W-:-:S02]  /*0ff0*/  IMAD.MOV.U32 R22, RZ, RZ, R5 ;  /* 0x000000ffff167224 */ /* 0x000fc400078e0005 */
[----:B------:R-:W-:Y:S02]  /*1000*/  IMAD.MOV R8, RZ, RZ, -R8 ;  /* 0x000000ffff087224 */ /* 0x000fe400078e0a08 */
[----:B------:R-:W-:Y:S01]  /*1010*/  @!P0 IMAD.MOV R22, RZ, RZ, -R22 ;  /* 0x000000ffff168224 */ /* 0x000fe200078e0a16 */
[C---:B------:R-:W-:Y:S01]  /*1020*/  ISETP.GT.U32.AND P0, PT, R4.reuse, R13, PT ;  /* 0x0000000d0400720c */ /* 0x040fe20003f04070 */
[C---:B------:R-:W-:Y:S02]  /*1030*/  IMAD R27, R4.reuse, R8, R27 ;  /* 0x00000008041b7224 */ /* 0x040fe400078e021b */
[--C-:B------:R-:W-:Y:S01]  /*1040*/  @!P1 IMAD.IADD R37, R37, 0x1, -R4.reuse ;  /* 0x0000000125259824 */ /* 0x100fe200078e0a04 */
[C---:B------:R-:W-:Y:S01]  /*1050*/  ISETP.GT.U32.AND P1, PT, R4.reuse, R15, PT ;  /* 0x0000000f0400720c */ /* 0x040fe20003f24070 */
[----:B------:R-:W-:Y:S01]  /*1060*/  @!P6 IMAD.IADD R7, R7, 0x1, -R4 ;  /* 0x000000010707e824 */ /* 0x000fe200078e0a04 */
[----:B------:R-:W-:Y:S01]  /*1070*/  ISETP.GT.U32.AND P6, PT, R4, R17, PT ;  /* 0x000000110400720c */ /* 0x000fe20003fc4070 */
[----:B------:R-:W-:Y:S01]  /*1080*/  IMAD.MOV R6, RZ, RZ, -R6 ;  /* 0x000000ffff067224 */ /* 0x000fe200078e0a06 */
[----:B------:R-:W-:Y:S01]  /*1090*/  @!P5 LOP3.LUT R22, RZ, R18, RZ, 0x33, !PT ;  /* 0x00000012ff16d212 */ /* 0x000fe200078e33ff */
[----:B------:R-:W-:Y:S01]  /*10a0*/  IMAD.HI.U32 R8, R11, R31, RZ ;  /* 0x0000001f0b087227 */ /* 0x000fe200078e00ff */
[----:B------:R-:W-:-:S02]  /*10b0*/  ISETP.GE.AND P5, PT, R9, RZ, PT ;  /* 0x000000ff0900720c */ /* 0x000fc40003fa6270 */
[----:B------:R-:W-:Y:S01]  /*10c0*/  IABS R18, R44 ;  /* 0x0000002c00127213 */ /* 0x000fe20000000000 */
[--C-:B------:R-:W-:Y:S01]  /*10d0*/  @!P0 IMAD.IADD R13, R13, 0x1, -R4.reuse ;  /* 0x000000010d0d8824 */ /* 0x100fe200078e0a04 */
[C---:B------:R-:W-:Y:S01]  /*10e0*/  ISETP.GT.U32.AND P0, PT, R4.reuse, R21, PT ;  /* 0x000000150400720c */ /* 0x040fe20003f04070 */
[C---:B------:R-:W-:Y:S02]  /*10f0*/  IMAD R25, R4.reuse, R6, R25 ;  /* 0x0000000604197224 */ /* 0x040fe400078e0219 */
[----:B------:R-:W-:Y:S01]  /*1100*/  @!P1 IMAD.IADD R15, R15, 0x1, -R4 ;  /* 0x000000010f0f9824 */ /* 0x000fe200078e0a04 */
[----:B------:R-:W-:Y:S01]  /*1110*/  ISETP.GT.U32.AND P1, PT, R4, R23, PT ;  /* 0x000000170400720c */ /* 0x000fe20003f24070 */
[----:B------:R-:W-:-:S04]  /*1120*/  IMAD.HI.U32 R6, R11, R29, RZ ;  /* 0x0000001d0b067227 */ /* 0x000fc800078e00ff */
[----:B------:R-:W-:Y:S01]  /*1130*/  @!P6 IMAD.IADD R17, R17, 0x1, -R4 ;  /* 0x000000011111e824 */ /* 0x000fe200078e0a04 */
[C---:B------:R-:W-:Y:S01]  /*1140*/  ISETP.GT.U32.AND P6, PT, R4.reuse, R25, PT ;  /* 0x000000190400720c */ /* 0x040fe20003fc4070 */
[----:B------:R-:W-:Y:S02]  /*1150*/  IMAD.MOV R6, RZ, RZ, -R6 ;  /* 0x000000ffff067224 */ /* 0x000fe400078e0a06 */
[--C-:B------:R-:W-:Y:S01]  /*1160*/  @!P0 IMAD.IADD R21, R21, 0x1, -R4.reuse ;  /* 0x0000000115158824 */ /* 0x100fe200078e0a04 */
[C---:B------:R-:W-:Y:S01]  /*1170*/  ISETP.GT.U32.AND P0, PT, R4.reuse, R27, PT ;  /* 0x0000001b0400720c */ /* 0x040fe20003f04070 */
[C---:B------:R-:W-:Y:S02]  /*1180*/  IMAD R29, R4.reuse, R6, R29 ;  /* 0x00000006041d7224 */ /* 0x040fe400078e021d */
[----:B------:R-:W-:Y:S02]  /*1190*/  @!P1 IMAD.IADD R23, R23, 0x1, -R4 ;  /* 0x0000000117179824 */ /* 0x000fe400078e0a04 */
[----:B------:R-:W-:Y:S01]  /*11a0*/  IMAD.HI.U32 R6, R11, R14, RZ ;  /* 0x0000000e0b067227 */ /* 0x000fe200078e00ff */
[----:B------:R-:W-:-:S03]  /*11b0*/  ISETP.GT.U32.AND P1, PT, R4, R29, PT ;  /* 0x0000001d0400720c */ /* 0x000fc60003f24070 */
[----:B------:R-:W-:Y:S01]  /*11c0*/  @!P6 IMAD.IADD R25, R25, 0x1, -R4 ;  /* 0x000000011919e824 */ /* 0x000fe200078e0a04 */
[C---:B------:R-:W-:Y:S01]  /*11d0*/  ISETP.GT.U32.AND P6, PT, R4.reuse, R13, PT ;  /* 0x0000000d0400720c */ /* 0x040fe20003fc4070 */
[----:B------:R-:W-:Y:S02]  /*11e0*/  IMAD.MOV R8, RZ, RZ, -R8 ;  /* 0x000000ffff087224 */ /* 0x000fe400078e0a08 */
[----:B------:R-:W-:Y:S01]  /*11f0*/  @!P0 IMAD.IADD R27, R27, 0x1, -R4 ;  /* 0x000000011b1b8824 */ /* 0x000fe200078e0a04 */
[----:B------:R-:W-:Y:S01]  /*1200*/  ISETP.GT.U32.AND P0, PT, R4, R15, PT ;  /* 0x0000000f0400720c */ /* 0x000fe20003f04070 */
[----:B------:R-:W-:-:S04]  /*1210*/  IMAD.HI.U32 R5, R11, R12, RZ ;  /* 0x0000000c0b057227 */ /* 0x000fc800078e00ff */
[----:B------:R-:W-:-:S04]  /*1220*/  IMAD.HI.U32 R9, R11, R18, RZ ;  /* 0x000000120b097227 */ /* 0x000fc800078e00ff */
[----:B------:R-:W-:Y:S02]  /*1230*/  IMAD.MOV R35, RZ, RZ, -R6 ;  /* 0x000000ffff237224 */ /* 0x000fe400078e0a06 */
[--C-:B------:R-:W-:Y:S01]  /*1240*/  @!P1 IMAD.IADD R29, R29, 0x1, -R4.reuse ;  /* 0x000000011d1d9824 */ /* 0x100fe200078e0a04 */
[C---:B------:R-:W-:Y:S01]  /*1250*/  ISETP.GT.U32.AND P1, PT, R4.reuse, R17, PT ;  /* 0x000000110400720c */ /* 0x040fe20003f24070 */
[----:B------:R-:W-:Y:S01]  /*1260*/  @!P0 IMAD.IADD R15, R15, 0x1, -R4 ;  /* 0x000000010f0f8824 */ /* 0x000fe200078e0a04 */
[C---:B------:R-:W-:Y:S01]  /*1270*/  ISETP.GT.U32.AND P0, PT, R4.reuse, R21, PT ;  /* 0x000000150400720c */ /* 0x040fe20003f04070 */
[----:B------:R-:W-:Y:S01]  /*1280*/  @!P5 IMAD.MOV R7, RZ, RZ, -R7 ;  /* 0x000000ffff07d224 */ /* 0x000fe200078e0a07 */
[C---:B------:R-:W-:Y:S01]  /*1290*/  ISETP.GT.U32.AND P5, PT, R4.reuse, R25, PT ;  /* 0x000000190400720c */ /* 0x040fe20003fa4070 */
[----:B------:R-:W-:Y:S02]  /*12a0*/  IMAD R31, R4, R8, R31 ;  /* 0x00000008041f7224 */ /* 0x000fe400078e021f */
[----:B------:R-:W-:-:S02]  /*12b0*/  IMAD.MOV R33, RZ, RZ, -R5 ;  /* 0x000000ffff217224 */ /* 0x000fc400078e0a05 */
[----:B------:R-:W-:Y:S02]  /*12c0*/  IMAD.MOV R41, RZ, RZ, -R9 ;  /* 0x000000ffff297224 */ /* 0x000fe400078e0a09 */
[----:B------:R-:W-:-:S04]  /*12d0*/  IMAD.HI.U32 R8, R11, R16, RZ ;  /* 0x000000100b087227 */ /* 0x000fc800078e00ff */
[----:B------:R-:W-:-:S04]  /*12e0*/  IMAD.HI.U32 R5, R11, R20, RZ ;  /* 0x000000140b057227 */ /* 0x000fc800078e00ff */
[C---:B------:R-:W-:Y:S02]  /*12f0*/  IMAD R11, R4.reuse, R35, R14 ;  /* 0x00000023040b7224 */ /* 0x040fe400078e020e */
[----:B------:R-:W-:Y:S01]  /*1300*/  @!P6 IMAD.IADD R13, R13, 0x1, -R4 ;  /* 0x000000010d0de824 */ /* 0x000fe200078e0a04 */
[C---:B------:R-:W-:Y:S01]  /*1310*/  ISETP.GT.U32.AND P6, PT, R4.reuse, R23, PT ;  /* 0x000000170400720c */ /* 0x040fe20003fc4070 */
[C---:B------:R-:W-:Y:S02]  /*1320*/  IMAD R35, R4.reuse, R41, R18 ;  /* 0x0000002904237224 */ /* 0x040fe400078e0212 */
[----:B------:R-:W-:Y:S01]  /*1330*/  IMAD.MOV.U32 R41, RZ, RZ, R37 ;  /* 0x000000ffff297224 */ /* 0x000fe200078e0025 */
[----:B------:R-:W-:Y:S01]  /*1340*/  SHF.R.U32.HI R37, RZ, 0x6, R0 ;  /* 0x00000006ff257819 */ /* 0x000fe20000011600 */
[----:B------:R-:W-:Y:S01]  /*1350*/  @!P0 IMAD.IADD R21, R21, 0x1, -R4 ;  /* 0x0000000115158824 */ /* 0x000fe200078e0a04 */
[C---:B------:R-:W-:Y:S01]  /*1360*/  ISETP.GT.U32.AND P0, PT, R4.reuse, R11, PT ;  /* 0x0000000b0400720c */ /* 0x040fe20003f04070 */
[----:B------:R-:W-:Y:S01]  /*1370*/  IMAD.MOV R39, RZ, RZ, -R8 ;  /* 0x000000ffff277224 */ /* 0x000fe200078e0a08 */
[----:B------:R-:W-:Y:S01]  /*1380*/  SGXT.U32 R37, R37, 0x1 ;  /* 0x000000012525781a */ /* 0x000fe20000000000 */
[----:B------:R-:W-:-:S02]  /*1390*/  IMAD R9, R4, R33, R12 ;  /* 0x0000002104097224 */ /* 0x000fc400078e020c */
[----:B------:R-:W-:Y:S01]  /*13a0*/  @!P4 IMAD.MOV R41, RZ, RZ, -R41 ;  /* 0x000000ffff29c224 */ /* 0x000fe200078e0a29 */
[C---:B------:R-:W-:Y:S01]  /*13b0*/  ISETP.GT.U32.AND P4, PT, R4.reuse, R29, PT ;  /* 0x0000001d0400720c */ /* 0x040fe20003f84070 */
[----:B------:R-:W-:Y:S01]  /*13c0*/  @!P2 IMAD.MOV R15, RZ, RZ, -R15 ;  /* 0x000000ffff0fa224 */ /* 0x000fe200078e0a0f */
[C---:B------:R-:W-:Y:S01]  /*13d0*/  ISETP.GT.U32.AND P2, PT, R4.reuse, R31, PT ;  /* 0x0000001f0400720c */ /* 0x040fe20003f44070 */
[C---:B------:R-:W-:Y:S01]  /*13e0*/  IMAD R33, R4.reuse, R39, R16 ;  /* 0x0000002704217224 */ /* 0x040fe200078e0210 */
[----:B------:R-:W-:Y:S01]  /*13f0*/  LOP3.LUT R91, R37, 0x10, RZ, 0xfc, !PT ;  /* 0x00000010255b7812 */ /* 0x000fe200078efcff */
[----:B------:R-:W-:Y:S01]  /*1400*/  @!P3 IMAD.MOV R13, RZ, RZ, -R13 ;  /* 0x000000ffff0db224 */ /* 0x000fe200078e0a0d */
[C---:B------:R-:W-:Y:S01]  /*1410*/  ISETP.GT.U32.AND P3, PT, R4.reuse, R27, PT ;  /* 0x0000001b0400720c */ /* 0x040fe20003f64070 */
[--C-:B------:R-:W-:Y:S01]  /*1420*/  @!P1 IMAD.IADD R17, R17, 0x1, -R4.reuse ;  /* 0x0000000111119824 */ /* 0x100fe200078e0a04 */
[C---:B------:R-:W-:Y:S01]  /*1430*/  ISETP.GT.U32.AND P1, PT, R4.reuse, R9, PT ;  /* 0x000000090400720c */ /* 0x040fe20003f24070 */
[--C-:B------:R-:W-:Y:S01]  /*1440*/  @!P5 IMAD.IADD R25, R25, 0x1, -R4.reuse ;  /* 0x000000011919d824 */ /* 0x100fe200078e0a04 */
[C---:B------:R-:W-:Y:S01]  /*1450*/  ISETP.GT.U32.AND P5, PT, R4.reuse, R35, PT ;  /* 0x000000230400720c */ /* 0x040fe20003fa4070 */
[----:B------:R-:W-:Y:S01]  /*1460*/  IMAD.MOV R5, RZ, RZ, -R5 ;  /* 0x000000ffff057224 */ /* 0x000fe200078e0a05 */
[----:B------:R-:W-:Y:S01]  /*1470*/  LOP3.LUT R89, R37, 0x8, RZ, 0xfc, !PT ;  /* 0x0000000825597812 */ /* 0x000fe200078efcff */
[----:B------:R-:W-:Y:S01]  /*1480*/  @!P6 IMAD.IADD R23, R23, 0x1, -R4 ;  /* 0x000000011717e824 */ /* 0x000fe200078e0a04 */
[C---:B------:R-:W-:Y:S01]  /*1490*/  ISETP.GT.U32.AND P6, PT, R4.reuse, R33, PT ;  /* 0x000000210400720c */ /* 0x040fe20003fc4070 */
[----:B------:R-:W-:-:S02]  /*14a0*/  IMAD R39, R4, R5, R20 ;  /* 0x0000000504277224 */ /* 0x000fc400078e0214 */
[--C-:B------:R-:W-:Y:S01]  /*14b0*/  @!P0 IMAD.IADD R11, R11, 0x1, -R4.reuse ;  /* 0x000000010b0b8824 */ /* 0x100fe200078e0a04 */
[----:B------:R-:W-:Y:S01]  /*14c0*/  ISETP.GE.AND P0, PT, R32, RZ, PT ;  /* 0x000000ff2000720c */ /* 0x000fe20003f06270 */
[--C-:B------:R-:W-:Y:S01]  /*14d0*/  @!P4 IMAD.IADD R29, R29, 0x1, -R4.reuse ;  /* 0x000000011d1dc824 */ /* 0x100fe200078e0a04 */
[----:B------:R-:W-:Y:S01]  /*14e0*/  ISETP.GT.U32.AND P4, PT, R4, R39, PT ;  /* 0x000000270400720c */ /* 0x000fe20003f84070 */
[--C-:B------:R-:W-:Y:S01]  /*14f0*/  @!P2 IMAD.IADD R31, R31, 0x1, -R4.reuse ;  /* 0x000000011f1fa824 */ /* 0x100fe200078e0a04 */
[----:B------:R-:W-:Y:S01]  /*1500*/  ISETP.GE.AND P2, PT, R28, RZ, PT ;  /* 0x000000ff1c00720c */ /* 0x000fe20003f46270 */
        /* <DEDUP_REMOVED lines=8> */
[----:B------:R-:W-:Y:S01]  /*1590*/  IMAD.MOV.U32 R5, RZ, RZ, R25 ;  /* 0x000000ffff057224 */ /* 0x000fe200078e0019 */
[----:B------:R-:W-:Y:S01]  /*15a0*/  LOP3.LUT R36, R0, 0x1f, RZ, 0xc0, !PT ;  /* 0x0000001f00247812 */ /* 0x000fe200078ec0ff */
[--C-:B------:R-:W-:Y:S01]  /*15b0*/  @!P4 IMAD.IADD R39, R39, 0x1, -R4.reuse ;  /* 0x000000012727c824 */ /* 0x100fe200078e0a04 */
[C---:B------:R-:W-:Y:S01]  /*15c0*/  ISETP.GT.U32.AND P4, PT, R4.reuse, R35, PT ;  /* 0x000000230400720c */ /* 0x040fe20003f84070 */
[----:B------:R-:W-:Y:S01]  /*15d0*/  @!P0 IMAD.MOV R5, RZ, RZ, -R5 ;  /* 0x000000ffff058224 */ /* 0x000fe200078e0a05 */
        /* <DEDUP_REMOVED lines=8> */
[----:B------:R-:W-:Y:S01]  /*1660*/  ISETP.GT.U32.AND P5, PT, R4, R39, PT ;  /* 0x000000270400720c */ /* 0x000fe20003fa4070 */
[----:B------:R-:W-:Y:S01]  /*1670*/  @!P6 IMAD.MOV R27, RZ, RZ, -R27 ;  /* 0x000000ffff1be224 */ /* 0x000fe200078e0a1b */
        /* <DEDUP_REMOVED lines=11> */
[----:B------:R-:W-:Y:S01]  /*1730*/  @!P5 IMAD.IADD R39, R39, 0x1, -R4 ;  /* 0x000000012727d824 */ /* 0x000fe200078e0a04 */
[----:B------:R-:W-:Y:S01]  /*1740*/  ISETP.NE.AND P5, PT, R19, RZ, PT ;  /* 0x000000ff1300720c */ /* 0x000fe20003fa5270 */
[----:B0-----:R-:W-:Y:S01]  /*1750*/  IMAD R6, R36, R73, RZ ;  /* 0x0000004924067224 */ /* 0x001fe200078e02ff */
[----:B------:R-:W-:Y:S01]  /*1760*/  LOP3.LUT R4, RZ, R19, RZ, 0x33, !PT ;  /* 0x00000013ff047212 */ /* 0x000fe200078e33ff */
[----:B------:R-:W-:Y:S01]  /*1770*/  @!P6 IMAD.MOV R31, RZ, RZ, -R31 ;  /* 0x000000ffff1fe224 */ /* 0x000fe200078e0a1f */
[----:B------:R-:W0:Y:S01]  /*1780*/  LDC.64 R24, c[0x0][0x3a0] ;  /* 0x0000e800ff187b82 */ /* 0x000e220000000a00 */
[----:B------:R-:W-:Y:S01]  /*1790*/  @!P0 IMAD.MOV R35, RZ, RZ, -R35 ;  /* 0x000000ffff238224 */ /* 0x000fe200078e0a23 */
[----:B-1----:R-:W-:Y:S01]  /*17a0*/  LEA R59, P6, R6, UR18, 0x1 ;  /* 0x00000012063b7c11 */ /* 0x002fe2000f8c08ff */
[----:B------:R-:W-:Y:S01]  /*17b0*/  @!P2 IMAD.MOV R11, RZ, RZ, -R11 ;  /* 0x000000ffff0ba224 */ /* 0x000fe200078e0a0b */
[C---:B------:R-:W-:Y:S01]  /*17c0*/  SEL R7, R4.reuse, R7, !P5 ;  /* 0x0000000704077207 */ /* 0x040fe20006800000 */
[----:B------:R-:W-:Y:S01]  /*17d0*/  @!P3 IMAD.MOV R9, RZ, RZ, -R9 ;  /* 0x000000ffff09b224 */ /* 0x000fe200078e0a09 */
[C---:B------:R-:W-:Y:S01]  /*17e0*/  SEL R13, R4.reuse, R13, !P5 ;  /* 0x0000000d040d7207 */ /* 0x040fe20006800000 */
[----:B------:R-:W-:Y:S01]  /*17f0*/  @!P1 IMAD.MOV R33, RZ, RZ, -R33 ;  /* 0x000000ffff219224 */ /* 0x000fe200078e0a21 */
[C---:B------:R-:W-:Y:S01]  /*1800*/  SEL R8, R4.reuse, R15, !P5 ;  /* 0x0000000f04087207 */ /* 0x040fe20006800000 */
[----:B------:R-:W-:Y:S01]  /*1810*/  @!P4 IMAD.MOV R39, RZ, RZ, -R39 ;  /* 0x000000ffff27c224 */ /* 0x000fe200078e0a27 */
[C---:B------:R-:W-:Y:S01]  /*1820*/  SEL R15, R4.reuse, R5, !P5 ;  /* 0x00000005040f7207 */ /* 0x040fe20006800000 */
[----:B------:R-:W-:Y:S01]  /*1830*/  IMAD R5, R37, R72, RZ ;  /* 0x0000004825057224 */ /* 0x000fe200078e02ff */
[----:B------:R-:W-:Y:S01]  /*1840*/  SEL R14, R4, R23, !P5 ;  /* 0x00000017040e7207 */ /* 0x000fe20006800000 */
[----:B--2---:R-:W-:Y:S01]  /*1850*/  IMAD R8, R8, UR4, RZ ;  /* 0x0000000408087c24 */ /* 0x004fe2000f8e02ff */
[----:B------:R-:W-:Y:S01]  /*1860*/  LEA.HI.X.SX32 R23, R6, UR19, 0x1, P6 ;  /* 0x0000001306177c11 */ /* 0x000fe2000b0f0eff */
[----:B------:R-:W-:Y:S01]  /*1870*/  IMAD R6, R7, UR4, RZ ;  /* 0x0000000407067c24 */ /* 0x000fe2000f8e02ff */
[C---:B------:R-:W-:Y:S01]  /*1880*/  SEL R21, R4.reuse, R21, !P5 ;  /* 0x0000001504157207 */ /* 0x040fe20006800000 */
[----:B------:R-:W-:Y:S01]  /*1890*/  IMAD R7, R13, UR4, RZ ;  /* 0x000000040d077c24 */ /* 0x000fe2000f8e02ff */
[C---:B------:R-:W-:Y:S01]  /*18a0*/  SEL R35, R4.reuse, R35, !P5 ;  /* 0x0000002304237207 */ /* 0x040fe20006800000 */
[----:B------:R-:W-:Y:S01]  /*18b0*/  IMAD R13, R15, UR4, RZ ;  /* 0x000000040f0d7c24 */ /* 0x000fe2000f8e02ff */
[C---:B------:R-:W-:Y:S01]  /*18c0*/  SEL R19, R4.reuse, R11, !P5 ;  /* 0x0000000b04137207 */ /* 0x040fe20006800000 */
[----:B------:R-:W-:Y:S01]  /*18d0*/  IMAD R11, R21, UR4, RZ ;  /* 0x00000004150b7c24 */ /* 0x000fe2000f8e02ff */
[----:B------:R-:W-:Y:S01]  /*18e0*/  SEL R12, R4, R17, !P5 ;  /* 0x00000011040c7207 */ /* 0x000fe20006800000 */
[----:B------:R-:W-:Y:S01]  /*18f0*/  IMAD R21, R35, UR4, RZ ;  /* 0x0000000423157c24 */ /* 0x000fe2000f8e02ff */
[----:B------:R-:W-:Y:S01]  /*1900*/  LEA R40, P1, R13, R59, 0x1 ;  /* 0x0000003b0d287211 */ /* 0x000fe200078208ff */
[----:B------:R-:W-:Y:S01]  /*1910*/  IMAD R63, R72, 0x2, R5 ;  /* 0x00000002483f7824 */ /* 0x000fe200078e0205 */
[----:B------:R-:W-:Y:S01]  /*1920*/  SEL R27, R4, R27, !P5 ;  /* 0x0000001b041b7207 */ /* 0x000fe20006800000 */
[----:B0-----:R-:W-:Y:S01]  /*1930*/  IMAD R17, R22, R25, RZ ;  /* 0x0000001916117224 */ /* 0x001fe200078e02ff */
[C---:B------:R-:W-:Y:S01]  /*1940*/  SEL R29, R4.reuse, R29, !P5 ;  /* 0x0000001d041d7207 */ /* 0x040fe20006800000 */
[----:B------:R-:W-:Y:S01]  /*1950*/  IMAD R19, R19, UR4, RZ ;  /* 0x0000000413137c24 */ /* 0x000fe2000f8e02ff */
[----:B------:R-:W-:Y:S01]  /*1960*/  SEL R16, R4, R31, !P5 ;  /* 0x0000001f04107207 */ /* 0x000fe20006800000 */
[----:B------:R-:W-:Y:S01]  /*1970*/  IMAD R65, R72, 0x2, R63 ;  /* 0x0000000248417824 */ /* 0x000fe200078e023f */
[----:B------:R-:W-:Y:S01]  /*1980*/  SEL R18, R4, R9, !P5 ;  /* 0x0000000904127207 */ /* 0x000fe20006800000 */
[----:B------:R-:W-:Y:S01]  /*1990*/  IMAD R9, R12, UR4, RZ ;  /* 0x000000040c097c24 */ /* 0x000fe2000f8e02ff */
[----:B------:R-:W-:Y:S01]  /*19a0*/  SEL R20, R4, R33, !P5 ;  /* 0x0000002104147207 */ /* 0x000fe20006800000 */
[----:B------:R-:W-:Y:S01]  /*19b0*/  IMAD R12, R14, UR4, RZ ;  /* 0x000000040e0c7c24 */ /* 0x000fe2000f8e02ff */
[C---:B------:R-:W-:Y:S01]  /*19c0*/  SEL R39, R4.reuse, R39, !P5 ;  /* 0x0000002704277207 */ /* 0x040fe20006800000 */
[----:B------:R-:W-:Y:S01]  /*19d0*/  IMAD R14, R27, UR4, RZ ;  /* 0x000000041b0e7c24 */ /* 0x000fe2000f8e02ff */
[----:B------:R-:W-:Y:S01]  /*19e0*/  SEL R4, R4, R41, !P5 ;  /* 0x0000002904047207 */ /* 0x000fe20006800000 */
[----:B------:R-:W-:Y:S01]  /*19f0*/  IMAD R15, R29, UR4, RZ ;  /* 0x000000041d0f7c24 */ /* 0x000fe2000f8e02ff */
[----:B------:R-:W-:Y:S01]  /*1a00*/  LEA.HI.X.SX32 R41, R13, R23, 0x1, P1 ;  /* 0x000000170d297211 */ /* 0x000fe200008f0eff */
[----:B------:R-:W-:Y:S01]  /*1a10*/  IMAD R16, R16, UR4, RZ ;  /* 0x0000000410107c24 */ /* 0x000fe2000f8e02ff */
[CC--:B------:R-:W-:Y:S01]  /*1a20*/  LEA R54, P1, R21.reuse, R59.reuse, 0x1 ;  /* 0x0000003b15367211 */ /* 0x0c0fe200078208ff */
[----:B------:R-:W-:Y:S01]  /*1a30*/  IMAD R18, R18, UR4, RZ ;  /* 0x0000000412127c24 */ /* 0x000fe2000f8e02ff */
[----:B------:R-:W-:Y:S01]  /*1a40*/  LEA R30, P4, R8, R59, 0x1 ;  /* 0x0000003b081e7211 */ /* 0x000fe200078808ff */
[----:B------:R-:W-:Y:S01]  /*1a50*/  IMAD R20, R20, UR4, RZ ;  /* 0x0000000414147c24 */ /* 0x000fe2000f8e02ff */
[----:B------:R-:W-:Y:S01]  /*1a60*/  LEA.HI.X.SX32 R55, R21, R23, 0x1, P1 ;  /* 0x0000001715377211 */ /* 0x000fe200008f0eff */
[----:B------:R-:W-:Y:S01]  /*1a70*/  IMAD R22, R39, UR4, RZ ;  /* 0x0000000427167c24 */ /* 0x000fe2000f8e02ff */
[----:B------:R-:W-:Y:S01]  /*1a80*/  LOP3.LUT P1, RZ, R0, 0x7f, RZ, 0xc0, !PT ;  /* 0x0000007f00ff7812 */ /* 0x000fe2000782c0ff */
[----:B------:R-:W-:Y:S01]  /*1a90*/  IMAD R4, R4, UR4, RZ ;  /* 0x0000000404047c24 */ /* 0x000fe2000f8e02ff */
[----:B------:R-:W-:Y:S01]  /*1aa0*/  UMOV UR4, 0x1 ;  /* 0x0000000100047882 */ /* 0x000fe20000000000 */
[----:B------:R-:W-:Y:S01]  /*1ab0*/  IMAD R67, R72, 0x2, R65 ;  /* 0x0000000248437824 */ /* 0x000fe200078e0241 */
[----:B------:R-:W-:Y:S01]  /*1ac0*/  LEA R26, P0, R6, R59, 0x1 ;  /* 0x0000003b061a7211 */ /* 0x000fe200078008ff */
[----:B------:R-:W-:Y:S01]  /*1ad0*/  VIADD R76, R24, 0x1f ;  /* 0x0000001f184c7836 */ /* 0x000fe20000000000 */
[----:B------:R-:W-:Y:S01]  /*1ae0*/  LEA.HI.X.SX32 R31, R8, R23, 0x1, P4 ;  /* 0x00000017081f7211 */ /* 0x000fe200020f0eff */
[----:B------:R-:W-:Y:S01]  /*1af0*/  IMAD R123, R72, 0x2, R67 ;  /* 0x00000002487b7824 */ /* 0x000fe200078e0243 */
[----:B------:R-:W-:-:S02]  /*1b00*/  LEA R46, P4, R16, R59, 0x1 ;  /* 0x0000003b102e7211 */ /* 0x000fc400078808ff */
[----:B------:R-:W-:Y:S01]  /*1b10*/  LEA.HI.X.SX32 R27, R6, R23, 0x1, P0 ;  /* 0x00000017061b7211 */ /* 0x000fe200000f0eff */
[----:B------:R-:W-:Y:S01]  /*1b20*/  IMAD R125, R72, 0x2, R123 ;  /* 0x00000002487d7824 */ /* 0x000fe200078e027b */
[-C--:B------:R-:W-:Y:S01]  /*1b30*/  LEA R38, P0, R12, R59.reuse, 0x1 ;  /* 0x0000003b0c267211 */ /* 0x080fe200078008ff */
[----:B---3--:R-:W-:Y:S01]  /*1b40*/  VOTEU.ALL UP1, P1 ;  /* 0x0000000000ff7886 */ /* 0x008fe20000820000 */
[----:B------:R-:W-:Y:S01]  /*1b50*/  VOTEU.ALL UP2, P1 ;  /* 0x0000000000ff7886 */ /* 0x000fe20000840000 */
[-C--:B------:R-:W-:Y:S01]  /*1b60*/  LEA R32, P5, R9, R59.reuse, 0x1 ;  /* 0x0000003b09207211 */ /* 0x080fe200078a08ff */
[----:B------:R-:W-:Y:S01]  /*1b70*/  IMAD R121, R72, 0x2, R125 ;  /* 0x0000000248797824 */ /* 0x000fe200078e027d */
[----:B------:R-:W-:Y:S01]  /*1b80*/  LEA R34, P6, R11, R59, 0x1 ;  /* 0x0000003b0b227211 */ /* 0x000fe200078c08ff */
[----:B------:R-:W-:-:S04]  /*1b90*/  @!UP1 UIADD3 UR8, UPT, UPT, -UR4, 0x100000, URZ ;  /* 0x0010000004089890 */ /* 0x000fc8000fffe1ff */
[----:B------:R-:W-:Y:S02]  /*1ba0*/  @!UP1 USHF.L.U32 UR9, UR8, 0xb, URZ ;  /* 0x0000000b08099899 */ /* 0x000fe400080006ff */
[----:B------:R-:W-:Y:S01]  /*1bb0*/  @!UP1 USHF.L.U32 UR8, UR8, 0x1, URZ ;  /* 0x0000000108089899 */ /* 0x000fe200080006ff */
[----:B------:R-:W-:Y:S01]  /*1bc0*/  BAR.SYNC.DEFER_BLOCKING 0x0 ;  /* 0x0000000000007b1d */ /* 0x000fe20000010000 */
[----:B------:R-:W-:Y:S01]  /*1bd0*/  LEA.HI.X.SX32 R47, R16, R23, 0x1, P4 ;  /* 0x00000017102f7211 */ /* 0x000fe200020f0eff */
[----:B------:R-:W-:Y:S01]  /*1be0*/  IMAD.SHL.U32 R16, R17, 0x2, RZ ;  /* 0x0000000211107824 */ /* 0x000fe200078e00ff */
[-C--:B------:R-:W-:Y:S02]  /*1bf0*/  LEA R28, P3, R7, R59.reuse, 0x1 ;  /* 0x0000003b071c7211 */ /* 0x080fe400078608ff */
[----:B------:R-:W-:Y:S02]  /*1c00*/  LEA R42, P2, R14, R59, 0x1 ;  /* 0x0000003b0e2a7211 */ /* 0x000fe400078408ff */
[----:B------:R-:W-:-:S02]  /*1c10*/  LEA.HI.X.SX32 R39, R12, R23, 0x1, P0 ;  /* 0x000000170c277211 */ /* 0x000fc400000f0eff */
[----:B------:R-:W-:Y:S02]  /*1c20*/  LEA R52, P0, R20, R59, 0x1 ;  /* 0x0000003b14347211 */ /* 0x000fe400078008ff */
[-C--:B------:R-:W-:Y:S02]  /*1c30*/  LEA.HI.X.SX32 R33, R9, R23.reuse, 0x1, P5 ;  /* 0x0000001709217211 */ /* 0x080fe400028f0eff */
[----:B------:R-:W-:Y:S01]  /*1c40*/  LEA.HI.X.SX32 R35, R11, R23, 0x1, P6 ;  /* 0x000000170b237211 */ /* 0x000fe200030f0eff */
[----:B------:R-:W-:Y:S01]  /*1c50*/  IMAD R11, R72, 0x4, R121 ;  /* 0x00000004480b7824 */ /* 0x000fe200078e0279 */
[----:B------:R-:W-:Y:S02]  /*1c60*/  LEA R48, P5, R18, R59, 0x1 ;  /* 0x0000003b12307211 */ /* 0x000fe400078a08ff */
[-C--:B------:R-:W-:Y:S01]  /*1c70*/  LEA.HI.X.SX32 R29, R7, R23.reuse, 0x1, P3 ;  /* 0x00000017071d7211 */ /* 0x080fe200018f0eff */
[----:B------:R-:W-:Y:S01]  /*1c80*/  IMAD R21, R72, 0x2, R11 ;  /* 0x0000000248157824 */ /* 0x000fe200078e020b */
[----:B------:R-:W-:-:S02]  /*1c90*/  LEA.HI.X.SX32 R43, R14, R23, 0x1, P2 ;  /* 0x000000170e2b7211 */ /* 0x000fc400010f0eff */
[----:B------:R-:W-:Y:S02]  /*1ca0*/  IADD3 R70, P4, PT, R16, UR16, RZ ;  /* 0x0000001010467c10 */ /* 0x000fe4000ff9e0ff */
[-C--:B------:R-:W-:Y:S01]  /*1cb0*/  LEA R44, P3, R15, R59.reuse, 0x1 ;  /* 0x0000003b0f2c7211 */ /* 0x080fe200078608ff */
[----:B------:R-:W0:Y:S02]  /*1cc0*/  FENCE.VIEW.ASYNC.S ;  /* 0x00000000000073c6 */ /* 0x000e240000000000 */
[----:B0-----:R0:W1:Y:S01]  /*1cd0*/  @!UP2 SYNCS.EXCH.64 URZ, [UR15], UR8 ;  /* 0x000000080fffa5b2 */ /* 0x0010620008000100 */
[----:B------:R-:W-:Y:S02]  /*1ce0*/  LEA R56, P2, R22, R59, 0x1 ;  /* 0x0000003b16387211 */ /* 0x000fe400078408ff */
[----:B------:R-:W-:Y:S02]  /*1cf0*/  LEA.HI.X.SX32 R53, R20, R23, 0x1, P0 ;  /* 0x0000001714357211 */ /* 0x000fe400000f0eff */
[----:B------:R-:W-:-:S02]  /*1d00*/  LEA R50, P6, R19, R59, 0x1 ;  /* 0x0000003b13327211 */ /* 0x000fc400078c08ff */
[----:B------:R-:W-:Y:S02]  /*1d10*/  ISETP.GT.AND P0, PT, R76, 0x1f, PT ;  /* 0x0000001f4c00780c */ /* 0x000fe40003f04270 */
[-C--:B------:R-:W-:Y:S02]  /*1d20*/  LEA.HI.X.SX32 R49, R18, R23.reuse, 0x1, P5 ;  /* 0x0000001712317211 */ /* 0x080fe400028f0eff */
[----:B------:R-:W-:Y:S02]  /*1d30*/  LEA.HI.X.SX32 R18, R17, UR17, 0x1, P4 ;  /* 0x0000001111127c11 */ /* 0x000fe4000a0f0eff */
[-C--:B------:R-:W-:Y:S02]  /*1d40*/  LEA.HI.X.SX32 R45, R15, R23.reuse, 0x1, P3 ;  /* 0x000000170f2d7211 */ /* 0x080fe400018f0eff */
[----:B------:R-:W-:Y:S02]  /*1d50*/  LEA.HI.X.SX32 R57, R22, R23, 0x1, P2 ;  /* 0x0000001716397211 */ /* 0x000fe400010f0eff */
[----:B------:R-:W-:-:S02]  /*1d60*/  LEA R6, P4, R123, R70, 0x1 ;  /* 0x000000467b067211 */ /* 0x000fc400078808ff */
[----:B------:R-:W-:Y:S02]  /*1d70*/  LEA R58, P3, R4, R59, 0x1 ;  /* 0x0000003b043a7211 */ /* 0x000fe400078608ff */
[-C--:B------:R-:W-:Y:S01]  /*1d80*/  LEA.HI.X.SX32 R51, R19, R23.reuse, 0x1, P6 ;  /* 0x0000001713337211 */ /* 0x080fe200030f0eff */
[C---:B------:R-:W-:Y:S01]  /*1d90*/  IMAD R19, R72.reuse, 0x2, R21 ;  /* 0x0000000248137824 */ /* 0x040fe200078e0215 */
[----:B------:R-:W-:Y:S02]  /*1da0*/  ISETP.LT.AND P2, PT, R91, R24, P0 ;  /* 0x000000185b00720c */ /* 0x000fe40000741270 */
[----:B------:R-:W-:Y:S01]  /*1db0*/  LEA.HI.X.SX32 R7, R123, R18, 0x1, P4 ;  /* 0x000000127b077211 */ /* 0x000fe200020f0eff */
[----:B------:R-:W-:Y:S01]  /*1dc0*/  IMAD R69, R72, 0x2, R19 ;  /* 0x0000000248457824 */ /* 0x000fe200078e0213 */
[----:B------:R-:W-:Y:S02]  /*1dd0*/  LEA.HI.X.SX32 R59, R4, R23, 0x1, P3 ;  /* 0x00000017043b7211 */ /* 0x000fe400018f0eff */
[----:B------:R-:W-:-:S02]  /*1de0*/  LEA R8, P4, R11, R70, 0x1 ;  /* 0x000000460b087211 */ /* 0x000fc400078808ff */
[----:B------:R-:W-:Y:S02]  /*1df0*/  ISETP.LT.AND P3, PT, R89, R24, P0 ;  /* 0x000000185900720c */ /* 0x000fe40000761270 */
[----:B------:R-:W-:Y:S01]  /*1e00*/  PRMT R25, RZ, 0x7610, R25 ;  /* 0x00007610ff197816 */ /* 0x000fe20000000019 */
[C---:B------:R-:W-:Y:S01]  /*1e10*/  IMAD R15, R72.reuse, 0x2, R69 ;  /* 0x00000002480f7824 */ /* 0x040fe200078e0245 */
[----:B------:R-:W-:Y:S01]  /*1e20*/  LEA.HI.X.SX32 R9, R11, R18, 0x1, P4 ;  /* 0x000000120b097211 */ /* 0x000fe200020f0eff */
[----:B-1----:R-:W-:Y:S01]  /*1e30*/  BAR.SYNC.DEFER_BLOCKING 0x0 ;  /* 0x0000000000007b1d */ /* 0x002fe20000010000 */
[----:B------:R-:W-:Y:S01]  /*1e40*/  PRMT R23, RZ, 0x7610, R23 ;  /* 0x00007610ff177816 */ /* 0x000fe20000000017 */
[----:B------:R-:W-:Y:S01]  /*1e50*/  IMAD R71, R72, 0x2, R15 ;  /* 0x0000000248477824 */ /* 0x000fe200078e020f */
[C---:B------:R-:W-:Y:S02]  /*1e60*/  LOP3.LUT R95, R37.reuse, 0x1a, RZ, 0xfc, !PT ;  /* 0x0000001a255f7812 */ /* 0x040fe400078efcff */
[----:B------:R-:W-:-:S02]  /*1e70*/  LOP3.LUT R97, R37, 0xa, RZ, 0xfc, !PT ;  /* 0x0000000a25617812 */ /* 0x000fc400078efcff */
[----:B------:R-:W-:Y:S02]  /*1e80*/  LEA R60, P5, R71, R70, 0x1 ;  /* 0x00000046473c7211 */ /* 0x000fe400078a08ff */
[----:B------:R-:W-:Y:S02]  /*1e90*/  LOP3.LUT R93, R37, 0x18, RZ, 0xfc, !PT ;  /* 0x00000018255d7812 */ /* 0x000fe400078efcff */
[----:B------:R-:W-:Y:S01]  /*1ea0*/  LEA.HI.X.SX32 R61, R71, R18, 0x1, P5 ;  /* 0x00000012473d7211 */ /* 0x000fe200028f0eff */
[----:B------:R-:W2:Y:S01]  /*1eb0*/  @P2 LDG.E.U16 R25, desc[UR26][R8.64] ;  /* 0x0000001a08192981 */ /* 0x000ea2000c1e1500 */
[----:B------:R-:W-:-:S03]  /*1ec0*/  LEA R14, P2, R15, R70, 0x1 ;  /* 0x000000460f0e7211 */ /* 0x000fc600078408ff */
[----:B------:R1:W3:Y:S01]  /*1ed0*/  @P3 LDG.E.U16 R23, desc[UR26][R6.64] ;  /* 0x0000001a06173981 */ /* 0x0002e2000c1e1500 */
[----:B------:R-:W-:Y:S02]  /*1ee0*/  LEA.HI.X.SX32 R15, R15, R18, 0x1, P2 ;  /* 0x000000120f0f7211 */ /* 0x000fe400010f0eff */
[-C--:B------:R-:W-:Y:S02]  /*1ef0*/  ISETP.LT.AND P3, PT, R95, R24.reuse, P0 ;  /* 0x000000185f00720c */ /* 0x080fe40000761270 */
[-C--:B------:R-:W-:Y:S02]  /*1f00*/  ISETP.LT.AND P2, PT, R97, R24.reuse, P0 ;  /* 0x000000186100720c */ /* 0x080fe40000741270 */
[----:B------:R-:W-:Y:S02]  /*1f10*/  ISETP.LT.AND P4, PT, R93, R24, P0 ;  /* 0x000000185d00720c */ /* 0x000fe40000781270 */
[----:B-1----:R-:W-:Y:S02]  /*1f20*/  LEA R6, P5, R125, R70, 0x1 ;  /* 0x000000467d067211 */ /* 0x002fe400078a08ff */
[----:B------:R-:W-:-:S02]  /*1f30*/  PRMT R110, RZ, 0x7610, R110 ;  /* 0x00007610ff6e7816 */ /* 0x000fc4000000006e */
[----:B------:R-:W-:Y:S02]  /*1f40*/  PRMT R112, RZ, 0x7610, R112 ;  /* 0x00007610ff707816 */ /* 0x000fe40000000070 */
[----:B------:R-:W-:Y:S02]  /*1f50*/  LEA.HI.X.SX32 R7, R125, R18, 0x1, P5 ;  /* 0x000000127d077211 */ /* 0x000fe400028f0eff */
[----:B------:R-:W-:Y:S01]  /*1f60*/  PRMT R13, RZ, 0x7610, R13 ;  /* 0x00007610ff0d7816 */ /* 0x000fe2000000000d */
[----:B------:R1:W4:Y:S01]  /*1f70*/  @P3 LDG.E.U16 R110, desc[UR26][R60.64] ;  /* 0x0000001a3c6e3981 */ /* 0x000322000c1e1500 */
[----:B------:R-:W-:-:S03]  /*1f80*/  LEA.HI R101, R0, 0xe, RZ, 0x1a ;  /* 0x0000000e00657811 */ /* 0x000fc600078fd0ff */
[----:B------:R5:W4:Y:S01]  /*1f90*/  @P2 LDG.E.U16 R112, desc[UR26][R6.64] ;  /* 0x0000001a06702981 */ /* 0x000b22000c1e1500 */
[----:B------:R-:W-:Y:S01]  /*1fa0*/  LOP3.LUT R99, R37, 0x12, RZ, 0xfc, !PT ;  /* 0x0000001225637812 */ /* 0x000fe200078efcff */
[----:B------:R-:W-:Y:S02]  /*1fb0*/  IMAD R71, R72, 0x2, R71 ;  /* 0x0000000248477824 */ /* 0x000fe400078e0247 */
[----:B------:R-:W4:Y:S01]  /*1fc0*/  @P4 LDG.E.U16 R13, desc[UR26][R14.64] ;  /* 0x0000001a0e0d4981 */ /* 0x000f22000c1e1500 */
[----:B-1----:R-:W-:Y:S01]  /*1fd0*/  LEA R60, P2, R5, R70, 0x1 ;  /* 0x00000046053c7211 */ /* 0x002fe200078408ff */
[----:B------:R-:W-:Y:S01]  /*1fe0*/  IMAD R12, R101, R72, RZ ;  /* 0x00000048650c7224 */ /* 0x000fe200078e02ff */
[----:B------:R-:W-:Y:S02]  /*1ff0*/  ISETP.LT.AND P4, PT, R99, R24, P0 ;  /* 0x000000186300720c */ /* 0x000fe40000781270 */
[----:B------:R-:W-:Y:S02]  /*2000*/  LEA.HI.X.SX32 R61, R5, R18, 0x1, P2 ;  /* 0x00000012053d7211 */ /* 0x000fe400010f0eff */
[----:B------:R-:W-:-:S02]  /*2010*/  LEA R74, P2, R121, R70, 0x1 ;  /* 0x00000046794a7211 */ /* 0x000fc400078408ff */
[-C--:B------:R-:W-:Y:S02]  /*2020*/  LEA R8, P3, R21, R70.reuse, 0x1 ;  /* 0x0000004615087211 */ /* 0x080fe400078608ff */
[----:B-----5:R-:W-:Y:S02]  /*2030*/  LEA R6, P6, R69, R70, 0x1 ;  /* 0x0000004645067211 */ /* 0x020fe400078c08ff */
[-C--:B------:R-:W-:Y:S02]  /*2040*/  LEA.HI.X.SX32 R75, R121, R18.reuse, 0x1, P2 ;  /* 0x00000012794b7211 */ /* 0x080fe400010f0eff */
[----:B------:R-:W-:Y:S02]  /*2050*/  LEA.HI.X.SX32 R9, R21, R18, 0x1, P3 ;  /* 0x0000001215097211 */ /* 0x000fe400018f0eff */
[----:B------:R-:W-:Y:S02]  /*2060*/  LEA R68, P2, R12, R70, 0x1 ;  /* 0x000000460c447211 */ /* 0x000fe400078408ff */
[----:B------:R-:W-:-:S02]  /*2070*/  LOP3.LUT R81, R37, 0x16, RZ, 0xfc, !PT ;  /* 0x0000001625517812 */ /* 0x000fc400078efcff */
[----:B------:R-:W-:Y:S02]  /*2080*/  LEA R4, P3, R71, R70, 0x1 ;  /* 0x0000004647047211 */ /* 0x000fe400078608ff */
[----:B------:R-:W-:Y:S02]  /*2090*/  LOP3.LUT R85, R37, 0x14, RZ, 0xfc, !PT ;  /* 0x0000001425557812 */ /* 0x000fe400078efcff */
[----:B------:R-:W-:Y:S02]  /*20a0*/  PRMT R108, RZ, 0x7610, R108 ;  /* 0x00007610ff6c7816 */ /* 0x000fe4000000006c */
[-C--:B------:R-:W-:Y:S02]  /*20b0*/  LEA.HI.X.SX32 R7, R69, R18.reuse, 0x1, P6 ;  /* 0x0000001245077211 */ /* 0x080fe400030f0eff */
[----:B------:R-:W-:Y:S02]  /*20c0*/  LEA.HI.X.SX32 R69, R12, R18, 0x1, P2 ;  /* 0x000000120c457211 */ /* 0x000fe400010f0eff */
[----:B------:R-:W-:Y:S01]  /*20d0*/  LEA R62, P5, R63, R70, 0x1 ;  /* 0x000000463f3e7211 */ /* 0x000fe200078a08ff */
[----:B------:R1:W5:Y:S01]  /*20e0*/  @P4 LDG.E.U16 R108, desc[UR26][R8.64] ;  /* 0x0000001a086c4981 */ /* 0x000362000c1e1500 */
[----:B------:R-:W-:-:S02]  /*20f0*/  LEA.HI.X.SX32 R5, R71, R18, 0x1, P3 ;  /* 0x0000001247057211 */ /* 0x000fc400018f0eff */
[-C--:B------:R-:W-:Y:S02]  /*2100*/  ISETP.LT.AND P2, PT, R81, R24.reuse, P0 ;  /* 0x000000185100720c */ /* 0x080fe40000741270 */
[----:B------:R-:W-:Y:S02]  /*2110*/  ISETP.LT.AND P3, PT, R85, R24, P0 ;  /* 0x000000185500720c */ /* 0x000fe40000761270 */
[----:B------:R-:W-:Y:S02]  /*2120*/  LEA.HI.X.SX32 R63, R63, R18, 0x1, P5 ;  /* 0x000000123f3f7211 */ /* 0x000fe400028f0eff */
[----:B-1----:R-:W-:Y:S02]  /*2130*/  LEA R8, P5, R19, R70, 0x1 ;  /* 0x0000004613087211 */ /* 0x002fe400078a08ff */
[----:B------:R-:W-:Y:S02]  /*2140*/  LOP3.LUT R87, R37, 0xc, RZ, 0xfc, !PT ;  /* 0x0000000c25577812 */ /* 0x000fe400078efcff */
[----:B------:R-:W-:-:S02]  /*2150*/  PRMT R78, RZ, 0x7610, R78 ;  /* 0x00007610ff4e7816 */ /* 0x000fc4000000004e */
[----:B------:R-:W-:Y:S02]  /*2160*/  PRMT R116, RZ, 0x7610, R116 ;  /* 0x00007610ff747816 */ /* 0x000fe40000000074 */
[----:B------:R-:W-:Y:S02]  /*2170*/  LEA.HI.X.SX32 R9, R19, R18, 0x1, P5 ;  /* 0x0000001213097211 */ /* 0x000fe400028f0eff */
[-C--:B------:R-:W-:Y:S01]  /*2180*/  ISETP.LT.AND P4, PT, R87, R24.reuse, P0 ;  /* 0x000000185700720c */ /* 0x080fe20000781270 */
[----:B------:R-:W5:Y:S01]  /*2190*/  @P2 LDG.E.U16 R78, desc[UR26][R6.64] ;  /* 0x0000001a064e2981 */ /* 0x000f62000c1e1500 */
[C---:B------:R-:W-:Y:S02]  /*21a0*/  LOP3.LUT R79, R37.reuse, 0x2, RZ, 0xfc, !PT ;  /* 0x00000002254f7812 */ /* 0x040fe400078efcff */
[----:B------:R-:W-:Y:S01]  /*21b0*/  LEA.HI R103, R0, 0x1e, RZ, 0x1a ;  /* 0x0000001e00677811 */ /* 0x000fe200078fd0ff */
[----:B------:R-:W5:Y:S01]  /*21c0*/  @P3 LDG.E.U16 R116, desc[UR26][R8.64] ;  /* 0x0000001a08743981 */ /* 0x000f62000c1e1500 */
[----:B------:R-:W-:-:S02]  /*21d0*/  ISETP.LT.AND P2, PT, R37, R24, P0 ;  /* 0x000000182500720c */ /* 0x000fc40000741270 */
[----:B------:R-:W-:Y:S01]  /*21e0*/  ISETP.LT.AND P3, PT, R79, R24, P0 ;  /* 0x000000184f00720c */ /* 0x000fe20000761270 */
[----:B------:R-:W-:Y:S01]  /*21f0*/  IMAD R14, R103, R72, RZ ;  /* 0x00000048670e7224 */ /* 0x000fe200078e02ff */
[----:B------:R-:W-:Y:S02]  /*2200*/  PRMT R114, RZ, 0x7610, R114 ;  /* 0x00007610ff727816 */ /* 0x000fe40000000072 */
[-C--:B------:R-:W-:Y:S02]  /*2210*/  LEA R66, P5, R67, R70.reuse, 0x1 ;  /* 0x0000004643427211 */ /* 0x080fe400078a08ff */
[----:B------:R-:W-:Y:S02]  /*2220*/  PRMT R15, RZ, 0x7610, R15 ;  /* 0x00007610ff0f7816 */ /* 0x000fe4000000000f */
[----:B------:R-:W-:Y:S01]  /*2230*/  PRMT R120, RZ, 0x7610, R120 ;  /* 0x00007610ff787816 */ /* 0x000fe20000000078 */
[----:B------:R1:W5:Y:S01]  /*2240*/  @P4 LDG.E.U16 R114, desc[UR26][R74.64] ;  /* 0x0000001a4a724981 */ /* 0x000362000c1e1500 */
[----:B------:R-:W-:-:S02]  /*2250*/  LEA R64, P6, R65, R70, 0x1 ;  /* 0x0000004641407211 */ /* 0x000fc400078c08ff */
[----:B------:R-:W-:Y:S01]  /*2260*/  LEA.HI.X.SX32 R67, R67, R18, 0x1, P5 ;  /* 0x0000001243437211 */ /* 0x000fe200028f0eff */
[----:B------:R-:W5:Y:S01]  /*2270*/  @P2 LDG.E.U16 R15, desc[UR26][R60.64] ;  /* 0x0000001a3c0f2981 */ /* 0x000f62000c1e1500 */
[C---:B------:R-:W-:Y:S02]  /*2280*/  LOP3.LUT R83, R37.reuse, 0x1c, RZ, 0xfc, !PT ;  /* 0x0000001c25537812 */ /* 0x040fe400078efcff */
[----:B------:R-:W-:Y:S01]  /*2290*/  LEA R70, P5, R14, R70, 0x1 ;  /* 0x000000460e467211 */ /* 0x000fe200078a08ff */
[----:B------:R-:W5:Y:S01]  /*22a0*/  @P3 LDG.E.U16 R120, desc[UR26][R62.64] ;  /* 0x0000001a3e783981 */ /* 0x000f62000c1e1500 */
[C---:B------:R-:W-:Y:S02]  /*22b0*/  LOP3.LUT R77, R37.reuse, 0x4, RZ, 0xfc, !PT ;  /* 0x00000004254d7812 */ /* 0x040fe400078efcff */
[----:B-1----:R-:W-:Y:S02]  /*22c0*/  LOP3.LUT R75, R37, 0x6, RZ, 0xfc, !PT ;  /* 0x00000006254b7812 */ /* 0x002fe400078efcff */
[----:B------:R-:W-:-:S02]  /*22d0*/  LEA.HI.X.SX32 R65, R65, R18, 0x1, P6 ;  /* 0x0000001241417211 */ /* 0x000fc400030f0eff */
[----:B------:R-:W-:Y:S02]  /*22e0*/  ISETP.LT.AND P6, PT, R83, R24, P0 ;  /* 0x000000185300720c */ /* 0x000fe400007c1270 */
[----:B------:R-:W-:Y:S02]  /*22f0*/  LEA.HI.X.SX32 R71, R14, R18, 0x1, P5 ;  /* 0x000000120e477211 */ /* 0x000fe400028f0eff */
[-C--:B------:R-:W-:Y:S02]  /*2300*/  ISETP.LT.AND P2, PT, R77, R24.reuse, P0 ;  /* 0x000000184d00720c */ /* 0x080fe40000741270 */
[-C--:B------:R-:W-:Y:S02]  /*2310*/  ISETP.LT.AND P3, PT, R75, R24.reuse, P0 ;  /* 0x000000184b00720c */ /* 0x080fe40000761270 */
[-C--:B------:R-:W-:Y:S02]  /*2320*/  ISETP.LT.AND P4, PT, R101, R24.reuse, P0 ;  /* 0x000000186500720c */ /* 0x080fe40000781270 */
[----:B------:R-:W-:-:S02]  /*2330*/  ISETP.LT.AND P5, PT, R103, R24, P0 ;  /* 0x000000186700720c */ /* 0x000fc400007a1270 */
[----:B------:R-:W-:Y:S02]  /*2340*/  ISETP.LT.AND P0, PT, R36, R24, P0 ;  /* 0x000000182400720c */ /* 0x000fe40000701270 */
[----:B------:R-:W-:Y:S02]  /*2350*/  PRMT R118, RZ, 0x7610, R118 ;  /* 0x00007610ff767816 */ /* 0x000fe40000000076 */
[----:B------:R-:W-:Y:S02]  /*2360*/  PRMT R80, RZ, 0x7610, R80 ;  /* 0x00007610ff507816 */ /* 0x000fe40000000050 */
[----:B------:R-:W-:Y:S02]  /*2370*/  PRMT R82, RZ, 0x7610, R82 ;  /* 0x00007610ff527816 */ /* 0x000fe40000000052 */
[----:B------:R-:W-:Y:S01]  /*2380*/  PRMT R84, RZ, 0x7610, R84 ;  /* 0x00007610ff547816 */ /* 0x000fe20000000054 */
[----:B------:R1:W5:Y:S01]  /*2390*/  @P6 LDG.E.U16 R118, desc[UR26][R4.64] ;  /* 0x0000001a04766981 */ /* 0x000362000c1e1500 */
[----:B------:R-:W-:-:S02]  /*23a0*/  PRMT R86, RZ, 0x7610, R86 ;  /* 0x00007610ff567816 */ /* 0x000fc40000000056 */
[----:B------:R-:W-:Y:S01]  /*23b0*/  PRMT R105, RZ, 0x7610, R105 ;  /* 0x00007610ff697816 */ /* 0x000fe20000000069 */
[----:B------:R-:W5:Y:S01]  /*23c0*/  @P2 LDG.E.U16 R80, desc[UR26][R64.64] ;  /* 0x0000001a40502981 */ /* 0x000f62000c1e1500 */
[----:B------:R-:W-:Y:S02]  /*23d0*/  PRMT R107, RZ, 0x7610, R107 ;  /* 0x00007610ff6b7816 */ /* 0x000fe4000000006b */
[----:B------:R-:W-:Y:S01]  /*23e0*/  PRMT R109, RZ, 0x7610, R109 ;  /* 0x00007610ff6d7816 */ /* 0x000fe2000000006d */
[----:B------:R-:W5:Y:S01]  /*23f0*/  @P3 LDG.E.U16 R82, desc[UR26][R66.64] ;  /* 0x0000001a42523981 */ /* 0x000f62000c1e1500 */
[----:B------:R-:W-:Y:S02]  /*2400*/  PRMT R111, RZ, 0x7610, R111 ;  /* 0x00007610ff6f7816 */ /* 0x000fe4000000006f */
[----:B------:R-:W-:Y:S01]  /*2410*/  PRMT R113, RZ, 0x7610, R113 ;  /* 0x00007610ff717816 */ /* 0x000fe20000000071 */
[----:B------:R-:W5:Y:S01]  /*2420*/  @P4 LDG.E.U16 R84, desc[UR26][R68.64] ;  /* 0x0000001a44544981 */ /* 0x000f62000c1e1500 */
        /* <DEDUP_REMOVED lines=15> */
[----:B------:R-:W-:-:S03]  /*2520*/  PRMT R102, RZ, 0x7610, R102 ;  /* 0x00007610ff667816 */ /* 0x000fc60000000066 */
[----:B------:R-:W5:Y:S04]  /*2530*/  @P0 LDG.E.U16 R113, desc[UR26][R44.64] ;  /* 0x0000001a2c710981 */ /* 0x000f68000c1e1500 */
        /* <DEDUP_REMOVED lines=10> */
[----:B------:R-:W5:Y:S01]  /*25e0*/  @P0 LDG.E.U16 R102, desc[UR26][R58.64] ;  /* 0x0000001a3a660981 */ /* 0x000f62000c1e1500 */
[----:B-1----:R-:W-:-:S02]  /*25f0*/  SHF.R.S32.HI R4, RZ, 0x6, R0 ;  /* 0x00000006ff047819 */ /* 0x002fc40000011400 */
[----:B------:R-:W-:Y:S02]  /*2600*/  SHF.R.S32.HI R6, RZ, 0x1f, R17 ;  /* 0x0000001fff067819 */ /* 0x000fe40000011411 */
[----:B------:R-:W-:Y:S01]  /*2610*/  SGXT R4, R4, 0x1 ;  /* 0x000000010404781a */ /* 0x000fe20000000200 */
[----:B------:R-:W-:Y:S01]  /*2620*/  IMAD.SHL.U32 R74, R0, 0x2, RZ ;  /* 0x00000002004a7824 */ /* 0x000fe200078e00ff */
[----:B------:R-:W-:Y:S02]  /*2630*/  SHF.L.U64.HI R17, R17, 0x1, R6 ;  /* 0x0000000111117819 */ /* 0x000fe40000010206 */
[----:B------:R-:W-:Y:S02]  /*2640*/  LOP3.LUT R5, R4, 0x90, RZ, 0xc0, !PT ;  /* 0x0000009004057812 */ /* 0x000fe400078ec0ff */
[----:B------:R-:W-:Y:S02]  /*2650*/  SHF.R.S32.HI R6, RZ, 0x1f, R125 ;  /* 0x0000001fff067819 */ /* 0x000fe4000001147d */
[----:B------:R-:W-:-:S02]  /*2660*/  LEA R12, P3, R125, R16, 0x1 ;  /* 0x000000107d0c7211 */ /* 0x000fc400078608ff */
[----:B------:R-:W-:Y:S02]  /*2670*/  LOP3.LUT R74, R5, 0x7e, R74, 0x78, !PT ;  /* 0x0000007e054a7812 */ /* 0x000fe400078e784a */
[----:B------:R-:W-:Y:S02]  /*2680*/  SHF.R.S32.HI R4, RZ, 0x1f, R123 ;  /* 0x0000001fff047819 */ /* 0x000fe4000001147b */
[-C--:B------:R-:W-:Y:S02]  /*2690*/  LEA R14, P2, R123, R16.reuse, 0x1 ;  /* 0x000000107b0e7211 */ /* 0x080fe400078408ff */
[----:B------:R-:W-:Y:S02]  /*26a0*/  LEA.HI.X R5, R125, R17, R6, 0x1, P3 ;  /* 0x000000117d057211 */ /* 0x000fe400018f0c06 */
[----:B------:R-:W-:Y:S02]  /*26b0*/  SHF.R.S32.HI R18, RZ, 0x1f, R11 ;  /* 0x0000001fff127819 */ /* 0x000fe4000001140b */
[----:B------:R-:W-:-:S02]  /*26c0*/  LEA R8, P3, R11, R16, 0x1 ;  /* 0x000000100b087211 */ /* 0x000fc400078608ff */
[----:B------:R-:W-:Y:S02]  /*26d0*/  ISETP.NE.U32.AND P0, PT, R10, RZ, PT ;  /* 0x000000ff0a00720c */ /* 0x000fe40003f05070 */
[----:B------:R-:W-:Y:S01]  /*26e0*/  LEA.HI.X R4, R123, R17, R4, 0x1, P2 ;  /* 0x000000117b047211 */ /* 0x000fe200010f0c04 */
[----:B------:R-:W-:-:S04]  /*26f0*/  @!UP1 UIADD3 UR4, UPT, UPT, -UR4, 0x100000, URZ ;  /* 0x0010000004049890 */ /* 0x000fc8000fffe1ff */
[----:B------:R-:W-:Y:S02]  /*2700*/  @!UP1 USHF.L.U32 UR5, UR4, 0xb, URZ ;  /* 0x0000000b04059899 */ /* 0x000fe400080006ff */
[----:B------:R-:W-:Y:S01]  /*2710*/  @!UP1 USHF.L.U32 UR4, UR4, 0x1, URZ ;  /* 0x0000000104049899 */ /* 0x000fe200080006ff */
[----:B------:R-:W-:Y:S02]  /*2720*/  SHF.R.S32.HI R6, RZ, 0x1f, R121 ;  /* 0x0000001fff067819 */ /* 0x000fe40000011479 */
[----:B------:R-:W-:Y:S02]  /*2730*/  LEA R10, P2, R121, R16, 0x1 ;  /* 0x00000010790a7211 */ /* 0x000fe400078408ff */
[----:B------:R-:W-:Y:S01]  /*2740*/  LEA.HI.X R9, R11, R17, R18, 0x1, P3 ;  /* 0x000000110b097211 */ /* 0x000fe200018f0c12 */
[----:B------:R-:W-:Y:S01]  /*2750*/  IMAD R18, R81, R72, RZ ;  /* 0x0000004851127224 */ /* 0x000fe200078e02ff */
[----:B------:R-:W-:Y:S02]  /*2760*/  SHF.R.S32.HI R106, RZ, 0x1f, R19 ;  /* 0x0000001fff6a7819 */ /* 0x000fe40000011413 */
[----:B------:R-:W-:-:S02]  /*2770*/  LEA R11, P3, R19, R16, 0x1 ;  /* 0x00000010130b7211 */ /* 0x000fc400078608ff */
[-C--:B------:R-:W-:Y:S01]  /*2780*/  LEA.HI.X R7, R121, R17.reuse, R6, 0x1, P2 ;  /* 0x0000001179077211 */ /* 0x080fe200010f0c06 */
[----:B------:R-:W-:Y:S01]  /*2790*/  IMAD R122, R93, R72, RZ ;  /* 0x000000485d7a7224 */ /* 0x000fe200078e02ff */
[----:B------:R-:W-:Y:S02]  /*27a0*/  SHF.R.S32.HI R104, RZ, 0x1f, R21 ;  /* 0x0000001fff687819 */ /* 0x000fe40000011415 */
[----:B------:R-:W-:Y:S02]  /*27b0*/  LEA R6, P2, R21, R16, 0x1 ;  /* 0x0000001015067211 */ /* 0x000fe400078408ff */
[-C--:B------:R-:W-:Y:S01]  /*27c0*/  LEA.HI.X R106, R19, R17.reuse, R106, 0x1, P3 ;  /* 0x00000011136a7211 */ /* 0x080fe200018f0c6a */
[----:B------:R-:W-:Y:S01]  /*27d0*/  IMAD.SHL.U32 R19, R18, 0x2, RZ ;  /* 0x0000000212137824 */ /* 0x000fe200078e00ff */
[----:B------:R-:W-:Y:S01]  /*27e0*/  VOTEU.ALL UP1, P1 ;  /* 0x0000000000ff7886 */ /* 0x000fe20000820000 */
[----:B------:R-:W-:Y:S01]  /*27f0*/  LEA.HI.X R104, R21, R17, R104, 0x1, P2 ;  /* 0x0000001115687211 */ /* 0x000fe200010f0c68 */
[----:B------:R-:W-:-:S02]  /*2800*/  IMAD.SHL.U32 R21, R122, 0x2, RZ ;  /* 0x000000027a157824 */ /* 0x000fc400078e00ff */
[--C-:B------:R-:W-:Y:S01]  /*2810*/  IADD3 R22, P4, P5, R19, UR16, R16.reuse ;  /* 0x0000001013167c10 */ /* 0x100fe2000fd9e010 */
[----:B------:R0:W1:Y:S01]  /*2820*/  @!UP1 SYNCS.EXCH.64 URZ, [UR13+0x4008], UR4 ;  /* 0x004008040dff95b2 */ /* 0x0000620008000100 */
[----:B------:R-:W-:Y:S01]  /*2830*/  IMAD R19, R95, R72, RZ ;  /* 0x000000485f137224 */ /* 0x000fe200078e02ff */
[----:B------:R-:W-:Y:S01]  /*2840*/  IADD3 R20, P2, P3, R21, UR16, R16 ;  /* 0x0000001015147c10 */ /* 0x000fe2000fb5e010 */
[----:B------:R-:W-:-:S04]  /*2850*/  IMAD.HI R18, R18, 0x2, RZ ;  /* 0x0000000212127827 */ /* 0x000fc800078e02ff */
[----:B------:R-:W-:Y:S02]  /*2860*/  IMAD.SHL.U32 R21, R19, 0x2, RZ ;  /* 0x0000000213157824 */ /* 0x000fe400078e00ff */
[----:B------:R-:W-:Y:S01]  /*2870*/  IMAD.HI R122, R122, 0x2, RZ ;  /* 0x000000027a7a7827 */ /* 0x000fe200078e02ff */
[----:B------:R-:W-:Y:S01]  /*2880*/  LOP3.LUT R123, R74, 0x60, RZ, 0x3c, !PT ;  /* 0x000000604a7b7812 */ /* 0x000fe200078e3cff */
[----:B--2---:R2:W-:Y:S04]  /*2890*/  STS.U16 [R74+UR13+0x800], R25 ;  /* 0x000800194a007988 */ /* 0x0045e8000800040d */
[----:B---3--:R3:W-:Y:S01]  /*28a0*/  STS.U16 [R74+UR13+0x400], R23 ;  /* 0x000400174a007988 */ /* 0x0087e2000800040d */
[----:B--2---:R-:W-:-:S04]  /*28b0*/  IMAD R25, R83, R72, RZ ;  /* 0x0000004853197224 */ /* 0x004fc800078e02ff */
[C---:B------:R-:W-:Y:S01]  /*28c0*/  IMAD.SHL.U32 R121, R25.reuse, 0x2, RZ ;  /* 0x0000000219797824 */ /* 0x040fe200078e00ff */
[--C-:B---3--:R-:W-:Y:S01]  /*28d0*/  IADD3.X R23, PT, PT, R18, UR17, R17.reuse, P4, P5 ;  /* 0x0000001112177c10 */ /* 0x108fe2000a7ea411 */
[----:B------:R-:W-:Y:S01]  /*28e0*/  IMAD.HI R124, R25, 0x2, RZ ;  /* 0x00000002197c7827 */ /* 0x000fe200078e02ff */
[--C-:B------:R-:W-:Y:S02]  /*28f0*/  IADD3 R18, P5, P4, R21, UR16, R16.reuse ;  /* 0x0000001015127c10 */ /* 0x100fe4000fcbe010 */
[----:B------:R-:W-:Y:S02]  /*2900*/  IADD3.X R21, PT, PT, R122, UR17, R17, P2, P3 ;  /* 0x000000117a157c10 */ /* 0x000fe400097e6411 */
[----:B------:R-:W-:Y:S02]  /*2910*/  IADD3 R16, P2, P3, R121, UR16, R16 ;  /* 0x0000001079107c10 */ /* 0x000fe4000fb5e010 */
[C---:B------:R-:W-:Y:S02]  /*2920*/  LOP3.LUT R25, R74.reuse, 0x20, RZ, 0x3c, !PT ;  /* 0x000000204a197812 */ /* 0x040fe400078e3cff */
[----:B------:R-:W-:Y:S01]  /*2930*/  LOP3.LUT R121, R74, 0x40, RZ, 0x3c, !PT ;  /* 0x000000404a797812 */ /* 0x000fe200078e3cff */
[----:B----4-:R2:W-:Y:S01]  /*2940*/  STS.U16 [R74+UR13+0xc00], R13 ;  /* 0x000c000d4a007988 */ /* 0x0105e2000800040d */
[----:B------:R-:W-:Y:S01]  /*2950*/  IMAD.HI R122, R19, 0x2, RZ ;  /* 0x00000002137a7827 */ /* 0x000fe200078e02ff */
[----:B------:R-:W-:-:S02]  /*2960*/  IADD3 R14, P6, PT, R14, UR16, RZ ;  /* 0x000000100e0e7c10 */ /* 0x000fc4000ffde0ff */
[----:B------:R-:W-:Y:S02]  /*2970*/  SHF.R.S32.HI R125, RZ, 0x1f, R76 ;  /* 0x0000001fff7d7819 */ /* 0x000fe4000001144c */
[--C-:B------:R-:W-:Y:S02]  /*2980*/  IADD3.X R19, PT, PT, R122, UR17, R17.reuse, P5, P4 ;  /* 0x000000117a137c10 */ /* 0x100fe4000afe8411 */
[----:B------:R-:W-:Y:S02]  /*2990*/  IADD3.X R17, PT, PT, R124, UR17, R17, P2, P3 ;  /* 0x000000117c117c10 */ /* 0x000fe400097e6411 */
[----:B------:R-:W-:Y:S02]  /*29a0*/  IADD3 R10, P4, PT, R10, UR16, RZ ;  /* 0x000000100a0a7c10 */ /* 0x000fe4000ff9e0ff */
[----:B------:R-:W-:Y:S02]  /*29b0*/  IADD3 R6, P2, PT, R6, UR16, RZ ;  /* 0x0000001006067c10 */ /* 0x000fe4000ff5e0ff */
[----:B------:R-:W-:-:S02]  /*29c0*/  LEA.HI R125, R125, R76, RZ, 0x5 ;  /* 0x0000004c7d7d7211 */ /* 0x000fc400078f28ff */
[----:B------:R-:W-:Y:S02]  /*29d0*/  IADD3 R12, P5, PT, R12, UR16, RZ ;  /* 0x000000100c0c7c10 */ /* 0x000fe4000ffbe0ff */
[----:B------:R-:W-:Y:S01]  /*29e0*/  IADD3 R8, P3, PT, R8, UR16, RZ ;  /* 0x0000001008087c10 */ /* 0x000fe2000ff7e0ff */
[----:B------:R-:W-:Y:S01]  /*29f0*/  UMOV UR6, URZ ;  /* 0x000000ff00067c82 */ /* 0x000fe20008000000 */
[----:B--2---:R-:W-:Y:S02]  /*2a00*/  IADD3.X R13, PT, PT, R5, UR17, RZ, P5, !PT ;  /* 0x00000011050d7c10 */ /* 0x004fe4000affe4ff */
[----:B------:R-:W-:Y:S01]  /*2a10*/  IADD3.X R9, PT, PT, R9, UR17, RZ, P3, !PT ;  /* 0x0000001109097c10 */ /* 0x000fe20009ffe4ff */
[----:B------:R-:W-:Y:S01]  /*2a20*/  IMAD.SHL.U32 R73, R73, 0x20, RZ ;  /* 0x0000002049497824 */ /* 0x000fe200078e00ff */
[----:B-----5:R2:W-:Y:S04]  /*2a30*/  STS.U16 [R74+UR13], R15 ;  /* 0x0000000f4a007988 */ /* 0x0205e8000800040d */
[----:B------:R-:W-:Y:S04]  /*2a40*/  STS.U16 [R25+UR13+0xd00], R110 ;  /* 0x000d006e19007988 */ /* 0x000fe8000800040d */
[----:B------:R-:W-:Y:S04]  /*2a50*/  STS.U16 [R25+UR13+0x500], R112 ;  /* 0x0005007019007988 */ /* 0x000fe8000800040d */
[----:B------:R-:W-:Y:S04]  /*2a60*/  STS.U16 [R25+UR13+0x900], R108 ;  /* 0x0009006c19007988 */ /* 0x000fe8000800040d */
[----:B------:R-:W-:Y:S04]  /*2a70*/  STS.U16 [R25+UR13+0x100], R120 ;  /* 0x0001007819007988 */ /* 0x000fe8000800040d */
[----:B------:R-:W-:Y:S04]  /*2a80*/  STS.U16 [R121+UR13+0x600], R114 ;  /* 0x0006007279007988 */ /* 0x000fe8000800040d */
[----:B------:R-:W-:Y:S04]  /*2a90*/  STS.U16 [R121+UR13+0xa00], R116 ;  /* 0x000a007479007988 */ /* 0x000fe8000800040d */
[----:B------:R-:W-:Y:S04]  /*2aa0*/  STS.U16 [R121+UR13+0xe00], R118 ;  /* 0x000e007679007988 */ /* 0x000fe8000800040d */
[----:B------:R-:W-:Y:S04]  /*2ab0*/  STS.U16 [R121+UR13+0x200], R80 ;  /* 0x0002005079007988 */ /* 0x000fe8000800040d */
[----:B------:R3:W-:Y:S04]  /*2ac0*/  STS.U16 [R123+UR13+0xb00], R78 ;  /* 0x000b004e7b007988 */ /* 0x0007e8000800040d */
[----:B------:R-:W-:Y:S04]  /*2ad0*/  STS.U16 [R123+UR13+0x300], R82 ;  /* 0x000300527b007988 */ /* 0x000fe8000800040d */
[----:B------:R-:W-:Y:S04]  /*2ae0*/  STS.U16 [R123+UR13+0x700], R84 ;  /* 0x000700547b007988 */ /* 0x000fe8000800040d */
[----:B------:R-:W-:Y:S04]  /*2af0*/  STS.U16 [R123+UR13+0xf00], R86 ;  /* 0x000f00567b007988 */ /* 0x000fe8000800040d */
[----:B------:R4:W-:Y:S04]  /*2b00*/  STS.U16 [R74+UR13+0x1000], R105 ;  /* 0x001000694a007988 */ /* 0x0009e8000800040d */
        /* <DEDUP_REMOVED lines=14> */
[----:B------:R0:W-:Y:S01]  /*2bf0*/  STS.U16 [R25+UR13+0x1f00], R102 ;  /* 0x001f006619007988 */ /* 0x0001e2000800040d */
[----:B-1----:R1:W-:Y:S06]  /*2c00*/  MEMBAR.ALL.CTA ;  /* 0x0000000000007992 */ /* 0x0023ec0000008000 */
[----:B-1----:R-:W1:Y:S01]  /*2c10*/  FENCE.VIEW.ASYNC.S ;  /* 0x00000000000073c6 */ /* 0x002e620000000000 */
[----:B--2---:R-:W-:Y:S01]  /*2c20*/  IADD3.X R15, PT, PT, R4, UR17, RZ, P6, !PT ;  /* 0x00000011040f7c10 */ /* 0x004fe2000b7fe4ff */
[----:B-1----:R-:W-:Y:S01]  /*2c30*/  BAR.SYNC.DEFER_BLOCKING 0x0 ;  /* 0x0000000000007b1d */ /* 0x002fe20000010000 */
[----:B------:R-:W-:-:S02]  /*2c40*/  IADD3 R4, P6, PT, R11, UR16, RZ ;  /* 0x000000100b047c10 */ /* 0x000fc4000ffde0ff */
[----:B------:R-:W-:Y:S02]  /*2c50*/  IADD3.X R11, PT, PT, R7, UR17, RZ, P4, !PT ;  /* 0x00000011070b7c10 */ /* 0x000fe4000a7fe4ff */
[----:B------:R-:W-:Y:S02]  /*2c60*/  IADD3.X R7, PT, PT, R104, UR17, RZ, P2, !PT ;  /* 0x0000001168077c10 */ /* 0x000fe400097fe4ff */
[----:B------:R-:W-:Y:S02]  /*2c70*/  ISETP.LT.OR P2, PT, R76, 0x20, P0 ;  /* 0x000000204c00780c */ /* 0x000fe40000741670 */
[----:B---3--:R-:W-:-:S04]  /*2c80*/  SHF.R.S32.HI R78, RZ, 0x5, R125 ;  /* 0x00000005ff4e7819 */ /* 0x008fc8000001147d */
[----:B------:R-:W-:Y:S01]  /*2c90*/  VIMNMX R78, PT, PT, R78, 0x1, !PT ;  /* 0x000000014e4e7848 */ /* 0x000fe20007fe0100 */
[----:B----4-:R-:W-:Y:S01]  /*2ca0*/  IMAD.SHL.U32 R105, R72, 0x20, RZ ;  /* 0x0000002048697824 */ /* 0x010fe200078e00ff */
[----:B------:R-:W-:-:S03]  /*2cb0*/  IADD3.X R5, PT, PT, R106, UR17, RZ, P6, !PT ;  /* 0x000000116a057c10 */ /* 0x000fc6000b7fe4ff */
[----:B------:R-:W-:-:S05]  /*2cc0*/  VIADD R72, R78, 0xffffffff ;  /* 0xffffffff4e487836 */ /* 0x000fca0000000000 */
[----:B------:R-:W-:Y:S01]  /*2cd0*/  ISETP.NE.U32.AND P3, PT, R72, RZ, PT ;  /* 0x000000ff4800720c */ /* 0x000fe20003f65070 */
[----:B0-----:R-:W-:-:S12]  /*2ce0*/  @P2 BRA `(.L_x_6) ;  /* 0x0000000000682947 */ /* 0x001fd80003800000 */
[----:B------:R-:W-:Y:S02]  /*2cf0*/  UIADD3 UR4, UPT, UPT, UR13, 0x1000, URZ ;  /* 0x000010000d047890 */ /* 0x000fe4000fffe0ff */
[----:B------:R-:W-:Y:S02]  /*2d00*/  USHF.R.U32.HI UR8, URZ, 0x4, UR13 ;  /* 0x00000004ff087899 */ /* 0x000fe4000801160d */
[----:B------:R-:W-:Y:S02]  /*2d10*/  USHF.R.U32.HI UR4, URZ, 0x4, UR4 ;  /* 0x00000004ff047899 */ /* 0x000fe40008011604 */
[----:B------:R-:W-:Y:S02]  /*2d20*/  USGXT.U32 UR8, UR8, 0xe ;  /* 0x0000000e0808789a */ /* 0x000fe40008000000 */
[----:B------:R-:W-:Y:S01]  /*2d30*/  USGXT.U32 UR10, UR4, 0xe ;  /* 0x0000000e040a789a */ /* 0x000fe20008000000 */
[----:B------:R-:W-:Y:S01]  /*2d40*/  UMOV UR16, 0x80 ;  /* 0x0000008000107882 */ /* 0x000fe20000000000 */
[----:B------:R-:W-:Y:S01]  /*2d50*/  UMOV UR17, 0x40004040 ;  /* 0x4000404000117882 */ /* 0x000fe20000000000 */
[----:B------:R-:W-:Y:S01]  /*2d60*/  UMOV UR18, 0xfffffffe ;  /* 0xfffffffe00127882 */ /* 0x000fe20000000000 */
[----:B------:R-:W-:Y:S01]  /*2d70*/  UMOV UR19, 0x7fffbfdf ;  /* 0x7fffbfdf00137882 */ /* 0x000fe20000000000 */
[----:B------:R-:W-:Y:S01]  /*2d80*/  UMOV UR9, URZ ;  /* 0x000000ff00097c82 */ /* 0x000fe20008000000 */
[----:B------:R-:W-:Y:S01]  /*2d90*/  UMOV UR11, URZ ;  /* 0x000000ff000b7c82 */ /* 0x000fe20008000000 */
[----:B------:R-:W-:-:S02]  /*2da0*/  UIADD3.64 UR16, UPT, UPT, UR8, UR16, URZ ;  /* 0x0000001008107297 */ /* 0x000fc4000fffe0ff */
[----:B------:R-:W-:Y:S01]  /*2db0*/  UIADD3.64 UR18, UPT, UPT, UR10, -UR18, URZ ;  /* 0x800000120a127297 */ /* 0x000fe2000fffe0ff */
[----:B------:R-:W-:Y:S01]  /*2dc0*/  UMOV UR20, 0x0 ;  /* 0x0000000000147882 */ /* 0x000fe20000000000 */
[----:B------:R-:W-:Y:S01]  /*2dd0*/  UMOV UR21, 0x4108490 ;  /* 0x0410849000157882 */ /* 0x000fe20000000000 */
[----:B------:R-:W-:Y:S01]  /*2de0*/  UMOV UR4, UR7 ;  /* 0x0000000700047c82 */ /* 0x000fe20008000000 */
[----:B------:R-:W-:Y:S01]  /*2df0*/  UMOV UR5, URZ ;  /* 0x000000ff00057c82 */ /* 0x000fe20008000000 */
[----:B------:R-:W-:Y:S01]  /*2e00*/  UMOV UR9, 0x40004040 ;  /* 0x4000404000097882 */ /* 0x000fe20000000000 */
[----:B------:R-:W-:Y:S01]  /*2e10*/  UMOV UR11, 0x80004020 ;  /* 0x80004020000b7882 */ /* 0x000fe20000000000 */
[----:B------:R-:W-:Y:S01]  /*2e20*/  UMOV UR22, 0x0 ;  /* 0x0000000000167882 */ /* 0x000fe20000000000 */
[----:B------:R-:W-:Y:S01]  /*2e30*/  UMOV UR23, 0x4108490 ;  /* 0x0410849000177882 */ /* 0x000fe20000000000 */
[----:B------:R-:W-:Y:S01]  /*2e40*/  UMOV UR4, UR4 ;  /* 0x0000000400047c82 */ /* 0x000fe20008000000 */
[----:B------:R0:W-:Y:S01]  /*2e50*/  UTCHMMA gdesc[UR8], gdesc[UR10], tmem[UR12], tmem[UR20], idesc[UR21], !UPT ;  /* 0x00ff140a080075ea */ /* 0x0001e2000f80000c */
[----:B------:R0:W-:Y:S01]  /*2e60*/  UTCHMMA gdesc[UR16], gdesc[UR18], tmem[UR12], tmem[UR22], idesc[UR23], UPT ;  /* 0x00ff1612100075ea */ /* 0x0001e2000b80000c */
[----:B------:R0:W-:Y:S01]  /*2e70*/  UTCBAR [UR4], URZ ;  /* 0x000000ff040073e9 */ /* 0x0001e200080000ff */
[----:B------:R-:W-:Y:S01]  /*2e80*/  NOP ;  /* 0x0000000000007918 */ /* 0x000fe20000000000 */
.L_x_6:
[----:B------:R-:W-:Y:S05]  /*2e90*/  @!P3 BRA `(.L_x_7) ;  /* 0x0000000c001cb947 */ /* 0x000fea0003800000 */
[----:B0-----:R-:W-:Y:S01]  /*2ea0*/  UIADD3 UR4, UPT, UPT, UR13, 0x2000, URZ ;  /* 0x000020000d047890 */ /* 0x001fe2000fffe0ff */
[----:B------:R-:W-:Y:S01]  /*2eb0*/  VIADD R24, R24, 0xffffffe0 ;  /* 0xffffffe018187836 */ /* 0x000fe20000000000 */
        /* <DEDUP_REMOVED lines=14> */
[----:B------:R-:W-:-:S10]  /*2fa0*/  UMOV UR4, URZ ;  /* 0x000000ff00047c82 */ /* 0x000fd40008000000 */
.L_x_10:
[----:B------:R-:W-:Y:S01]  /*2fb0*/  USHF.L.U32 UR6, UR6, 0x1f, URZ ;  /* 0x0000001f06067899 */ /* 0x000fe200080006ff */
[----:B------:R-:W-:Y:S01]  /*2fc0*/  IMAD.WIDE R20, R105, 0x2, R20 ;  /* 0x0000000269147825 */ /* 0x000fe200078e0214 */
[-C--:B------:R-:W-:Y:S02]  /*2fd0*/  ISETP.GE.AND P5, PT, R37, R24.reuse, PT ;  /* 0x000000182500720c */ /* 0x080fe40003fa6270 */
[-C--:B------:R-:W-:Y:S01]  /*2fe0*/  ISETP.GE.AND P4, PT, R89, R24.reuse, PT ;  /* 0x000000185900720c */ /* 0x080fe20003f86270 */
[----:B------:R-:W-:Y:S01]  /*2ff0*/  IMAD.WIDE R8, R105, 0x2, R8 ;  /* 0x0000000269087825 */ /* 0x000fe200078e0208 */
[-C--:B------:R-:W-:Y:S02]  /*3000*/  ISETP.GE.AND P3, PT, R91, R24.reuse, PT ;  /* 0x000000185b00720c */ /* 0x080fe40003f66270 */
[----:B------:R-:W-:Y:S01]  /*3010*/  ISETP.GE.AND P2, PT, R93, R24, PT ;  /* 0x000000185d00720c */ /* 0x000fe20003f46270 */
[----:B0-----:R-:W-:Y:S01]  /*3020*/  IMAD.U32 R78, RZ, RZ, UR6 ;  /* 0x00000006ff4e7e24 */ /* 0x001fe2000f8e00ff */
[----:B------:R-:W-:Y:S01]  /*3030*/  PRMT R107, RZ, 0x7610, R107 ;  /* 0x00007610ff6b7816 */ /* 0x000fe2000000006b */
[C---:B------:R-:W-:Y:S01]  /*3040*/  IMAD.WIDE R14, R105.reuse, 0x2, R14 ;  /* 0x00000002690e7825 */ /* 0x040fe200078e020e */
[----:B------:R-:W-:Y:S01]  /*3050*/  PRMT R109, RZ, 0x7610, R109 ;  /* 0x00007610ff6d7816 */ /* 0x000fe2000000006d */
[----:B------:R-:W0:Y:S01]  /*3060*/  SYNCS.PHASECHK.TRANS64.TRYWAIT P6, [UR15], R78 ;  /* 0x0000004eff0075a7 */ /* 0x000e2200080c110f */
[----:B------:R-:W-:Y:S01]  /*3070*/  PRMT R111, RZ, 0x7610, R111 ;  /* 0x00007610ff6f7816 */ /* 0x000fe2000000006f */
[----:B------:R-:W-:Y:S01]  /*3080*/  IMAD.WIDE R60, R105, 0x2, R60 ;  /* 0x00000002693c7825 */ /* 0x000fe200078e023c */
[----:B------:R-:W-:Y:S01]  /*3090*/  PRMT R113, RZ, 0x7610, R113 ;  /* 0x00007610ff717816 */ /* 0x000fe20000000071 */
[----:B0-----:R-:W-:Y:S06]  /*30a0*/  @!P6 BRA `(.L_x_8) ;  /* 0x0000001c0074e947 */ /* 0x001fec0003800000 */
.L_x_16:
[----:B------:R-:W2:Y:S04]  /*30b0*/  @!P5 LDG.E.U16 R107, desc[UR26][R60.64] ;  /* 0x0000001a3c6bd981 */ /* 0x000ea8000c1e1500 */
[----:B------:R-:W3:Y:S04]  /*30c0*/  @!P4 LDG.E.U16 R109, desc[UR26][R14.64] ;  /* 0x0000001a0e6dc981 */ /* 0x000ee8000c1e1500 */
[----:B------:R-:W4:Y:S04]  /*30d0*/  @!P3 LDG.E.U16 R111, desc[UR26][R8.64] ;  /* 0x0000001a086fb981 */ /* 0x000f28000c1e1500 */
[----:B------:R-:W5:Y:S01]  /*30e0*/  @!P2 LDG.E.U16 R113, desc[UR26][R20.64] ;  /* 0x0000001a1471a981 */ /* 0x000f62000c1e1500 */
[-C--:B------:R-:W-:Y:S01]  /*30f0*/  ISETP.GE.AND P2, PT, R79, R24.reuse, PT ;  /* 0x000000184f00720c */ /* 0x080fe20003f46270 */
[----:B------:R-:W-:Y:S01]  /*3100*/  IMAD.WIDE R12, R105, 0x2, R12 ;  /* 0x00000002690c7825 */ /* 0x000fe200078e020c */
[----:B------:R-:W-:-:S02]  /*3110*/  ISETP.GE.AND P3, PT, R77, R24, PT ;  /* 0x000000184d00720c */ /* 0x000fc40003f66270 */
[-C--:B------:R-:W-:Y:S01]  /*3120*/  ISETP.GE.AND P4, PT, R75, R24.reuse, PT ;  /* 0x000000184b00720c */ /* 0x080fe20003f86270 */
[----:B------:R-:W-:Y:S01]  /*3130*/  IMAD.WIDE R62, R105, 0x2, R62 ;  /* 0x00000002693e7825 */ /* 0x000fe200078e023e */
[-C--:B------:R-:W-:Y:S02]  /*3140*/  ISETP.GE.AND P5, PT, R97, R24.reuse, PT ;  /* 0x000000186100720c */ /* 0x080fe40003fa6270 */
[----:B------:R-:W-:Y:S01]  /*3150*/  PRMT R78, RZ, 0x7610, R78 ;  /* 0x00007610ff4e7816 */ /* 0x000fe2000000004e */
[C---:B------:R-:W-:Y:S01]  /*3160*/  IMAD.WIDE R66, R105.reuse, 0x2, R66 ;  /* 0x0000000269427825 */ /* 0x040fe200078e0242 */
[----:B------:R-:W-:Y:S02]  /*3170*/  PRMT R80, RZ, 0x7610, R80 ;  /* 0x00007610ff507816 */ /* 0x000fe40000000050 */
[----:B------:R-:W-:Y:S01]  /*3180*/  PRMT R82, RZ, 0x7610, R82 ;  /* 0x00007610ff527816 */ /* 0x000fe20000000052 */
[----:B------:R-:W-:Y:S01]  /*3190*/  IMAD.WIDE R64, R105, 0x2, R64 ;  /* 0x0000000269407825 */ /* 0x000fe200078e0240 */
[----:B------:R-:W-:Y:S01]  /*31a0*/  PRMT R84, RZ, 0x7610, R84 ;  /* 0x00007610ff547816 */ /* 0x000fe20000000054 */
[----:B------:R-:W5:Y:S01]  /*31b0*/  @!P2 LDG.E.U16 R78, desc[UR26][R62.64] ;  /* 0x0000001a3e4ea981 */ /* 0x000f62000c1e1500 */
[----:B------:R-:W-:Y:S01]  /*31c0*/  ISETP.GE.AND P2, PT, R87, R24, PT ;  /* 0x000000185700720c */ /* 0x000fe20003f46270 */
[----:B------:R-:W-:-:S02]  /*31d0*/  IMAD.WIDE R4, R105, 0x2, R4 ;  /* 0x0000000269047825 */ /* 0x000fc400078e0204 */
[----:B------:R-:W5:Y:S01]  /*31e0*/  @!P3 LDG.E.U16 R80, desc[UR26][R64.64] ;  /* 0x0000001a4050b981 */ /* 0x000f62000c1e1500 */
[-C--:B------:R-:W-:Y:S01]  /*31f0*/  ISETP.GE.AND P3, PT, R101, R24.reuse, PT ;  /* 0x000000186500720c */ /* 0x080fe20003f66270 */
[----:B------:R-:W-:Y:S02]  /*3200*/  IMAD.WIDE R10, R105, 0x2, R10 ;  /* 0x00000002690a7825 */ /* 0x000fe400078e020a */
[----:B------:R-:W5:Y:S01]  /*3210*/  @!P4 LDG.E.U16 R82, desc[UR26][R66.64] ;  /* 0x0000001a4252c981 */ /* 0x000f62000c1e1500 */
[----:B------:R-:W-:-:S03]  /*3220*/  ISETP.GE.AND P4, PT, R99, R24, PT ;  /* 0x000000186300720c */ /* 0x000fc60003f86270 */
[----:B------:R-:W5:Y:S01]  /*3230*/  @!P5 LDG.E.U16 R84, desc[UR26][R12.64] ;  /* 0x0000001a0c54d981 */ /* 0x000f62000c1e1500 */
[-C--:B------:R-:W-:Y:S01]  /*3240*/  ISETP.GE.AND P5, PT, R85, R24.reuse, PT ;  /* 0x000000185500720c */ /* 0x080fe20003fa6270 */
[C---:B------:R-:W-:Y:S01]  /*3250*/  IMAD.WIDE R6, R105.reuse, 0x2, R6 ;  /* 0x0000000269067825 */ /* 0x040fe200078e0206 */
[----:B------:R-:W-:Y:S02]  /*3260*/  PRMT R86, RZ, 0x7610, R86 ;  /* 0x00007610ff567816 */ /* 0x000fe40000000056 */
[----:B------:R-:W-:Y:S01]  /*3270*/  PRMT R88, RZ, 0x7610, R88 ;  /* 0x00007610ff587816 */ /* 0x000fe20000000058 */
[----:B------:R-:W-:Y:S01]  /*3280*/  IMAD.WIDE R68, R105, 0x2, R68 ;  /* 0x0000000269447825 */ /* 0x000fe200078e0244 */
[----:B------:R-:W-:Y:S02]  /*3290*/  PRMT R90, RZ, 0x7610, R90 ;  /* 0x00007610ff5a7816 */ /* 0x000fe4000000005a */
[----:B------:R-:W-:Y:S01]  /*32a0*/  PRMT R92, RZ, 0x7610, R92 ;  /* 0x00007610ff5c7816 */ /* 0x000fe2000000005c */
[----:B------:R-:W5:Y:S01]  /*32b0*/  @!P2 LDG.E.U16 R86, desc[UR26][R10.64] ;  /* 0x0000001a0a56a981 */ /* 0x000f62000c1e1500 */
[----:B------:R-:W-:-:S03]  /*32c0*/  ISETP.GE.AND P2, PT, R81, R24, PT ;  /* 0x000000185100720c */ /* 0x000fc60003f46270 */
[----:B------:R-:W5:Y:S01]  /*32d0*/  @!P3 LDG.E.U16 R88, desc[UR26][R68.64] ;  /* 0x0000001a4458b981 */ /* 0x000f62000c1e1500 */
[----:B------:R-:W-:-:S03]  /*32e0*/  ISETP.GE.AND P3, PT, R95, R24, PT ;  /* 0x000000185f00720c */ /* 0x000fc60003f66270 */
[----:B------:R-:W5:Y:S01]  /*32f0*/  @!P4 LDG.E.U16 R90, desc[UR26][R6.64] ;  /* 0x0000001a065ac981 */ /* 0x000f62000c1e1500 */
[----:B------:R-:W-:-:S03]  /*3300*/  ISETP.GE.AND P4, PT, R83, R24, PT ;  /* 0x000000185300720c */ /* 0x000fc60003f86270 */
[----:B------:R-:W5:Y:S01]  /*3310*/  @!P5 LDG.E.U16 R92, desc[UR26][R4.64] ;  /* 0x0000001a045cd981 */ /* 0x000f62000c1e1500 */
[----:B------:R-:W-:Y:S01]  /*3320*/  ISETP.GE.AND P5, PT, R103, R24, PT ;  /* 0x000000186700720c */ /* 0x000fe20003fa6270 */
[C---:B------:R-:W-:Y:S01]  /*3330*/  IMAD.WIDE R70, R105.reuse, 0x2, R70 ;  /* 0x0000000269467825 */ /* 0x040fe200078e0246 */
[----:B------:R-:W-:Y:S02]  /*3340*/  PRMT R94, RZ, 0x7610, R94 ;  /* 0x00007610ff5e7816 */ /* 0x000fe4000000005e */
[----:B------:R-:W-:Y:S01]  /*3350*/  PRMT R96, RZ, 0x7610, R96 ;  /* 0x00007610ff607816 */ /* 0x000fe20000000060 */
[C---:B------:R-:W-:Y:S01]  /*3360*/  IMAD.WIDE R16, R105.reuse, 0x2, R16 ;  /* 0x0000000269107825 */ /* 0x040fe200078e0210 */
[----:B------:R-:W-:Y:S02]  /*3370*/  PRMT R98, RZ, 0x7610, R98 ;  /* 0x00007610ff627816 */ /* 0x000fe40000000062 */
[----:B------:R-:W-:Y:S01]  /*3380*/  PRMT R100, RZ, 0x7610, R100 ;  /* 0x00007610ff647816 */ /* 0x000fe20000000064 */
[----:B------:R-:W-:-:S03]  /*3390*/  IMAD.WIDE R18, R105, 0x2, R18 ;  /* 0x0000000269127825 */ /* 0x000fc600078e0212 */
[----:B------:R-:W5:Y:S01]  /*33a0*/  @!P4 LDG.E.U16 R98, desc[UR26][R16.64] ;  /* 0x0000001a1062c981 */ /* 0x000f62000c1e1500 */
[----:B------:R-:W-:-:S03]  /*33b0*/  IMAD.WIDE R22, R105, 0x2, R22 ;  /* 0x0000000269167825 */ /* 0x000fc600078e0216 */
[----:B------:R-:W5:Y:S04]  /*33c0*/  @!P3 LDG.E.U16 R96, desc[UR26][R18.64] ;  /* 0x0000001a1260b981 */ /* 0x000f68000c1e1500 */
[----:B------:R-:W5:Y:S04]  /*33d0*/  @!P2 LDG.E.U16 R94, desc[UR26][R22.64] ;  /* 0x0000001a165ea981 */ /* 0x000f68000c1e1500 */
[----:B------:R-:W5:Y:S01]  /*33e0*/  @!P5 LDG.E.U16 R100, desc[UR26][R70.64] ;  /* 0x0000001a4664d981 */ /* 0x000f62000c1e1500 */
[----:B------:R-:W-:Y:S01]  /*33f0*/  BAR.SYNC.DEFER_BLOCKING 0x0 ;  /* 0x0000000000007b1d */ /* 0x000fe20000010000 */
[----:B------:R-:W-:Y:S01]  /*3400*/  ISETP.GE.AND P2, PT, R36, R24, PT ;  /* 0x000000182400720c */ /* 0x000fe20003f46270 */
[----:B------:R-:W-:Y:S01]  /*3410*/  IMAD.WIDE R56, R73, 0x2, R56 ;  /* 0x0000000249387825 */ /* 0x000fe200078e0238 */
[----:B------:R-:W-:-:S02]  /*3420*/  PRMT R115, RZ, 0x7610, R115 ;  /* 0x00007610ff737816 */ /* 0x000fc40000000073 */
[----:B------:R-:W-:Y:S01]  /*3430*/  PRMT R117, RZ, 0x7610, R117 ;  /* 0x00007610ff757816 */ /* 0x000fe20000000075 */
[C---:B------:R-:W-:Y:S01]  /*3440*/  IMAD.WIDE R52, R73.reuse, 0x2, R52 ;  /* 0x0000000249347825 */ /* 0x040fe200078e0234 */
[----:B------:R-:W-:Y:S02]  /*3450*/  PRMT R119, RZ, 0x7610, R119 ;  /* 0x00007610ff777816 */ /* 0x000fe40000000077 */
[----:B------:R-:W-:Y:S01]  /*3460*/  PRMT R125, RZ, 0x7610, R125 ;  /* 0x00007610ff7d7816 */ /* 0x000fe2000000007d */
[C---:B------:R-:W-:Y:S01]  /*3470*/  IMAD.WIDE R48, R73.reuse, 0x2, R48 ;  /* 0x0000000249307825 */ /* 0x040fe200078e0230 */
[----:B------:R-:W-:Y:S02]  /*3480*/  PRMT R102, RZ, 0x7610, R102 ;  /* 0x00007610ff667816 */ /* 0x000fe40000000066 */
[----:B------:R-:W-:Y:S01]  /*3490*/  PRMT R104, RZ, 0x7610, R104 ;  /* 0x00007610ff687816 */ /* 0x000fe20000000068 */
[----:B------:R-:W-:Y:S01]  /*34a0*/  IMAD.WIDE R44, R73, 0x2, R44 ;  /* 0x00000002492c7825 */ /* 0x000fe200078e022c */
[----:B------:R-:W-:-:S02]  /*34b0*/  PRMT R106, RZ, 0x7610, R106 ;  /* 0x00007610ff6a7816 */ /* 0x000fc4000000006a */
[----:B------:R-:W-:Y:S01]  /*34c0*/  PRMT R108, RZ, 0x7610, R108 ;  /* 0x00007610ff6c7816 */ /* 0x000fe2000000006c */
[C---:B------:R-:W-:Y:S01]  /*34d0*/  IMAD.WIDE R40, R73.reuse, 0x2, R40 ;  /* 0x0000000249287825 */ /* 0x040fe200078e0228 */
[----:B------:R-:W-:Y:S02]  /*34e0*/  PRMT R110, RZ, 0x7610, R110 ;  /* 0x00007610ff6e7816 */ /* 0x000fe4000000006e */
[----:B------:R-:W-:Y:S01]  /*34f0*/  PRMT R112, RZ, 0x7610, R112 ;  /* 0x00007610ff707816 */ /* 0x000fe20000000070 */
[C---:B------:R-:W-:Y:S01]  /*3500*/  IMAD.WIDE R34, R73.reuse, 0x2, R34 ;  /* 0x0000000249227825 */ /* 0x040fe200078e0222 */
[----:B------:R-:W-:Y:S01]  /*3510*/  PRMT R114, RZ, 0x7610, R114 ;  /* 0x00007610ff727816 */ /* 0x000fe20000000072 */
[----:B------:R-:W5:Y:S01]  /*3520*/  @!P2 LDG.E.U16 R115, desc[UR26][R44.64] ;  /* 0x0000001a2c73a981 */ /* 0x000f62000c1e1500 */
[----:B------:R-:W-:Y:S01]  /*3530*/  PRMT R116, RZ, 0x7610, R116 ;  /* 0x00007610ff747816 */ /* 0x000fe20000000074 */
[C---:B------:R-:W-:Y:S02]  /*3540*/  IMAD.WIDE R30, R73.reuse, 0x2, R30 ;  /* 0x00000002491e7825 */ /* 0x040fe400078e021e */
[----:B------:R-:W5:Y:S02]  /*3550*/  @!P2 LDG.E.U16 R117, desc[UR26][R48.64] ;  /* 0x0000001a3075a981 */ /* 0x000f64000c1e1500 */
[----:B------:R-:W-:-:S02]  /*3560*/  IMAD.WIDE R26, R73, 0x2, R26 ;  /* 0x00000002491a7825 */ /* 0x000fc400078e021a */
[----:B------:R-:W5:Y:S02]  /*3570*/  @!P2 LDG.E.U16 R119, desc[UR26][R52.64] ;  /* 0x0000001a3477a981 */ /* 0x000f64000c1e1500 */
[C---:B------:R-:W-:Y:S02]  /*3580*/  IMAD.WIDE R54, R73.reuse, 0x2, R54 ;  /* 0x0000000249367825 */ /* 0x040fe400078e0236 */
[----:B------:R-:W5:Y:S02]  /*3590*/  @!P2 LDG.E.U16 R125, desc[UR26][R56.64] ;  /* 0x0000001a387da981 */ /* 0x000f64000c1e1500 */
        /* <DEDUP_REMOVED lines=12> */
[----:B------:R-:W-:Y:S02]  /*3660*/  IMAD.WIDE R58, R73, 0x2, R58 ;  /* 0x00000002493a7825 */ /* 0x000fe400078e023a */
[----:B------:R-:W5:Y:S04]  /*3670*/  @!P2 LDG.E.U16 R102, desc[UR26][R28.64] ;  /* 0x0000001a1c66a981 */ /* 0x000f68000c1e1500 */
[----:B------:R-:W5:Y:S04]  /*3680*/  @!P2 LDG.E.U16 R116, desc[UR26][R58.64] ;  /* 0x0000001a3a74a981 */ /* 0x000f68000c1e1500 */
[----:B--2---:R0:W-:Y:S04]  /*3690*/  STS.U16 [R74+UR13+0x2000], R107 ;  /* 0x0020006b4a007988 */ /* 0x0041e8000800040d */
[----:B---3--:R1:W-:Y:S04]  /*36a0*/  STS.U16 [R74+UR13+0x2400], R109 ;  /* 0x0024006d4a007988 */ /* 0x0083e8000800040d */
[----:B----4-:R2:W-:Y:S01]  /*36b0*/  STS.U16 [R74+UR13+0x2800], R111 ;  /* 0x0028006f4a007988 */ /* 0x0105e2000800040d */
[----:B0-----:R-:W-:-:S03]  /*36c0*/  PRMT R107, RZ, 0x7610, R107 ;  /* 0x00007610ff6b7816 */ /* 0x001fc6000000006b */
[----:B-----5:R0:W-:Y:S01]  /*36d0*/  STS.U16 [R74+UR13+0x2c00], R113 ;  /* 0x002c00714a007988 */ /* 0x0201e2000800040d */
[----:B-1----:R-:W-:-:S03]  /*36e0*/  PRMT R109, RZ, 0x7610, R109 ;  /* 0x00007610ff6d7816 */ /* 0x002fc6000000006d */
[----:B------:R-:W3:Y:S01]  /*36f0*/  @!P2 LDG.E.U16 R107, desc[UR26][R26.64] ;  /* 0x0000001a1a6ba981 */ /* 0x000ee2000c1e1500 */
[----:B--2---:R-:W-:-:S03]  /*3700*/  PRMT R111, RZ, 0x7610, R111 ;  /* 0x00007610ff6f7816 */ /* 0x004fc6000000006f */
[----:B------:R-:W2:Y:S01]  /*3710*/  @!P2 LDG.E.U16 R109, desc[UR26][R30.64] ;  /* 0x0000001a1e6da981 */ /* 0x000ea2000c1e1500 */
[----:B0-----:R-:W-:-:S03]  /*3720*/  PRMT R113, RZ, 0x7610, R113 ;  /* 0x00007610ff717816 */ /* 0x001fc60000000071 */
[----:B------:R-:W4:Y:S04]  /*3730*/  @!P2 LDG.E.U16 R111, desc[UR26][R34.64] ;  /* 0x0000001a226fa981 */ /* 0x000f28000c1e1500 */
[----:B------:R-:W5:Y:S04]  /*3740*/  @!P2 LDG.E.U16 R113, desc[UR26][R40.64] ;  /* 0x0000001a2871a981 */ /* 0x000f68000c1e1500 */
        /* <DEDUP_REMOVED lines=16> */
[----:B------:R-:W-:-:S04]  /*3850*/  ULEA UR15, UR5, UR13, 0x3 ;  /* 0x0000000d050f7291 */ /* 0x000fc8000f8e18ff */
[----:B------:R-:W-:Y:S01]  /*3860*/  UIADD3 UR15, UPT, UPT, UR15, 0x4000, URZ ;  /* 0x000040000f0f7890 */ /* 0x000fe2000fffe0ff */
[----:B---3--:R0:W-:Y:S04]  /*3870*/  STS.U16 [R74+UR13+0x3000], R107 ;  /* 0x0030006b4a007988 */ /* 0x0081e8000800040d */
[----:B--2---:R0:W-:Y:S04]  /*3880*/  STS.U16 [R74+UR13+0x3200], R109 ;  /* 0x0032006d4a007988 */ /* 0x0041e8000800040d */
[----:B----4-:R0:W-:Y:S04]  /*3890*/  STS.U16 [R74+UR13+0x3400], R111 ;  /* 0x0034006f4a007988 */ /* 0x0101e8000800040d */
[----:B-----5:R0:W-:Y:S04]  /*38a0*/  STS.U16 [R74+UR13+0x3600], R113 ;  /* 0x003600714a007988 */ /* 0x0201e8000800040d */
        /* <DEDUP_REMOVED lines=8> */
[----:B------:R1:W-:Y:S06]  /*3930*/  MEMBAR.ALL.CTA ;  /* 0x0000000000007992 */ /* 0x0003ec0000008000 */
[----:B-1----:R-:W1:Y:S02]  /*3940*/  FENCE.VIEW.ASYNC.S ;  /* 0x00000000000073c6 */ /* 0x002e640000000000 */
[----:B-1----:R-:W-:Y:S06]  /*3950*/  BAR.SYNC.DEFER_BLOCKING 0x0 ;  /* 0x0000000000007b1d */ /* 0x002fec0000010000 */
[----:B------:R-:W-:Y:S05]  /*3960*/  @P0 BRA `(.L_x_9) ;  /* 0x00000000003c0947 */ /* 0x000fea0003800000 */
[----:B------:R-:W-:Y:S01]  /*3970*/  UMOV UR20, UR8 ;  /* 0x0000000800147c82 */ /* 0x000fe20008000000 */
[----:B------:R-:W-:Y:S01]  /*3980*/  UMOV UR21, 0x40004040 ;  /* 0x4000404000157882 */ /* 0x000fe20000000000 */
[----:B------:R-:W-:Y:S01]  /*3990*/  UMOV UR22, UR10 ;  /* 0x0000000a00167c82 */ /* 0x000fe20008000000 */
[----:B------:R-:W-:Y:S01]  /*39a0*/  UMOV UR23, 0x80004020 ;  /* 0x8000402000177882 */ /* 0x000fe20000000000 */
[----:B------:R-:W-:Y:S01]  /*39b0*/  UMOV UR24, 0x0 ;  /* 0x0000000000187882 */ /* 0x000fe20000000000 */
[----:B------:R-:W-:Y:S01]  /*39c0*/  UMOV UR25, 0x4108490 ;  /* 0x0410849000197882 */ /* 0x000fe20000000000 */
[----:B------:R-:W-:Y:S01]  /*39d0*/  UMOV UR6, UR15 ;  /* 0x0000000f00067c82 */ /* 0x000fe20008000000 */
[----:B------:R-:W-:Y:S01]  /*39e0*/  UMOV UR7, URZ ;  /* 0x000000ff00077c82 */ /* 0x000fe20008000000 */
[----:B------:R-:W-:Y:S01]  /*39f0*/  UMOV UR28, 0x0 ;  /* 0x00000000001c7882 */ /* 0x000fe20000000000 */
[----:B------:R-:W-:Y:S01]  /*3a00*/  UMOV UR29, 0x4108490 ;  /* 0x04108490001d7882 */ /* 0x000fe20000000000 */
[----:B------:R1:W-:Y:S01]  /*3a10*/  UTCHMMA gdesc[UR20], gdesc[UR22], tmem[UR12], tmem[UR24], idesc[UR25], UPT ;  /* 0x00ff1816140075ea */ /* 0x0003e2000b80000c */
[----:B------:R-:W-:Y:S01]  /*3a20*/  UMOV UR6, UR6 ;  /* 0x0000000600067c82 */ /* 0x000fe20008000000 */
[----:B------:R1:W-:Y:S01]  /*3a30*/  UTCHMMA gdesc[UR16], gdesc[UR18], tmem[UR12], tmem[UR28], idesc[UR29], UPT ;  /* 0x00ff1c12100075ea */ /* 0x0003e2000b80000c */
[----:B------:R1:W-:Y:S01]  /*3a40*/  UTCBAR [UR6], URZ ;  /* 0x000000ff060073e9 */ /* 0x0003e200080000ff */
[----:B------:R-:W-:-:S02]  /*3a50*/  NOP ;  /* 0x0000000000007918 */ /* 0x000fc40000000000 */
.L_x_9:
[----:B------:R-:W-:Y:S01]  /*3a60*/  UIADD3 UR5, UPT, UPT, UR5, 0x1, URZ ;  /* 0x0000000105057890 */ /* 0x000fe2000fffe0ff */
[----:B------:R-:W-:Y:S02]  /*3a70*/  VIADD R72, R72, 0xffffffff ;  /* 0xffffffff48487836 */ /* 0x000fe40000000000 */
[----:B------:R-:W-:Y:S01]  /*3a80*/  VIADD R24, R24, 0xffffffe0 ;  /* 0xffffffe018187836 */ /* 0x000fe20000000000 */
[----:B------:R-:W-:Y:S02]  /*3a90*/  UISETP.GT.AND UP1, UPT, UR5, 0x1, UPT ;  /* 0x000000010500788c */ /* 0x000fe4000bf24270 */
[----:B------:R-:W-:Y:S02]  /*3aa0*/  ISETP.NE.U32.AND P2, PT, R72, RZ, PT ;  /* 0x000000ff4800720c */ /* 0x000fe40003f45070 */
[----:B-1----:R-:W-:Y:S02]  /*3ab0*/  USEL UR6, URZ, 0x1, !UP1 ;  /* 0x00000001ff067887 */ /* 0x002fe4000c800000 */
[----:B------:R-:W-:-:S02]  /*3ac0*/  USEL UR5, UR5, URZ, !UP1 ;  /* 0x000000ff05057287 */ /* 0x000fc4000c800000 */
[----:B------:R-:W-:-:S03]  /*3ad0*/  ULOP3.LUT UR7, UR4, UR6, URZ, 0x3c, !UPT ;  /* 0x0000000604077292 */ /* 0x000fc6000f8e3cff */
[----:B------:R-:W-:-:S04]  /*3ae0*/  UMOV UR6, UR4 ;  /* 0x0000000400067c82 */ /* 0x000fc80008000000 */
[----:B------:R-:W-:Y:S01]  /*3af0*/  UMOV UR4, UR7 ;  /* 0x0000000700047c82 */ /* 0x000fe20008000000 */
[----:B------:R-:W-:Y:S05]  /*3b00*/  @P2 BRA `(.L_x_10) ;  /* 0xfffffff400282947 */ /* 0x000fea000383ffff */
.L_x_7:
[----:B------:R-:W1:Y:S01]  /*3b10*/  S2R R38, SR_CgaCtaId ;  /* 0x0000000000267919 */ /* 0x000e620000008800 */
[----:B------:R-:W-:-:S13]  /*3b20*/  ISETP.GE.AND P0, PT, R76, 0x20, PT ;  /* 0x000000204c00780c */ /* 0x000fda0003f06270 */
[----:B------:R-:W-:Y:S05]  /*3b30*/  @!P0 BRA `(.L_x_11) ;  /* 0x0000000000108947 */ /* 0x000fea0003800000 */
[----:B------:R-:W-:-:S06]  /*3b40*/  USHF.L.U32 UR6, UR6, 0x1f, URZ ;  /* 0x0000001f06067899 */ /* 0x000fcc00080006ff */
[----:B------:R-:W-:-:S04]  /*3b50*/  IMAD.U32 R4, RZ, RZ, UR6 ;  /* 0x00000006ff047e24 */ /* 0x000fc8000f8e00ff */
[----:B------:R-:W2:Y:S02]  /*3b60*/  SYNCS.PHASECHK.TRANS64.TRYWAIT P0, [UR15], R4 ;  /* 0x00000004ff0075a7 */ /* 0x000ea4000800110f */
[----:B--2---:R-:W-:Y:S05]  /*3b70*/  @!P0 BRA `(.L_x_12) ;  /* 0x0000001000cc8947 */ /* 0x004fea0003800000 */
.L_x_11:
[----:B------:R-:W-:Y:S01]  /*3b80*/  BAR.SYNC.DEFER_BLOCKING 0x0 ;  /* 0x0000000000007b1d */ /* 0x000fe20000010000 */
[C---:B------:R-:W-:Y:S02]  /*3b90*/  IMAD.SHL.U32 R36, R0.reuse, 0x80, RZ ;  /* 0x0000008000247824 */ /* 0x040fe400078e00ff */
[C---:B------:R-:W-:Y:S02]  /*3ba0*/  IMAD.SHL.U32 R40, R0.reuse, 0x10, RZ ;  /* 0x0000001000287824 */ /* 0x040fe400078e00ff */
[----:B------:R-:W-:Y:S01]  /*3bb0*/  IMAD.SHL.U32 R0, R0, 0x8, RZ ;  /* 0x0000000800007824 */ /* 0x000fe200078e00ff */
[----:B------:R-:W-:Y:S01]  /*3bc0*/  LOP3.LUT R39, R36, 0x800, RZ, 0xc0, !PT ;  /* 0x0000080024277812 */ /* 0x000fe200078ec0ff */
[----:B0-----:R-:W0:Y:S01]  /*3bd0*/  LDCU.128 UR8, c[0x0][0x390] ;  /* 0x00007200ff0877ac */ /* 0x001e220008000c00 */
[----:B------:R-:W-:Y:S01]  /*3be0*/  LOP3.LUT R36, R40, 0xf0, RZ, 0xc0, !PT ;  /* 0x000000f028247812 */ /* 0x000fe200078ec0ff */
[----:B-1----:R-:W-:Y:S01]  /*3bf0*/  IMAD.SHL.U32 R38, R38, 0x40, RZ ;  /* 0x0000004026267824 */ /* 0x002fe200078e00ff */
[----:B------:R-:W-:Y:S01]  /*3c00*/  LOP3.LUT R0, R0, 0x300, RZ, 0xc0, !PT ;  /* 0x0000030000007812 */ /* 0x000fe200078ec0ff */
[----:B------:R-:W1:Y:S01]  /*3c10*/  LDCU UR4, c[0x0][0x3b4] ;  /* 0x00007680ff0477ac */ /* 0x000e620008000800 */
[----:B------:R-:W-:-:S02]  /*3c20*/  IADD3 R39, PT, PT, R36, UR13, R39 ;  /* 0x0000000d24277c10 */ /* 0x000fc4000fffe027 */
[----:B------:R-:W-:-:S03]  /*3c30*/  LOP3.LUT R37, R37, 0x40, R38, 0xf8, !PT ;  /* 0x0000004025257812 */ /* 0x000fc600078ef826 */
[----:B------:R-:W-:Y:S01]  /*3c40*/  IMAD.IADD R44, R0, 0x1, R39 ;  /* 0x00000001002c7824 */ /* 0x000fe200078e0227 */
[----:B------:R-:W-:-:S04]  /*3c50*/  LOP3.LUT R2, R37, R2, RZ, 0xfc, !PT ;  /* 0x0000000225027212 */ /* 0x000fc800078efcff */
[----:B------:R-:W-:Y:S01]  /*3c60*/  LOP3.LUT R0, R2, 0x2, RZ, 0xfc, !PT ;  /* 0x0000000202007812 */ /* 0x000fe200078efcff */
[----:B------:R-:W2:Y:S02]  /*3c70*/  @!P1 SYNCS.CCTL.IV [UR13+0x4000] ;  /* 0x00400000ff0099b1 */ /* 0x000ea4000800000d */
[----:B--2---:R-:W-:Y:S01]  /*3c80*/  BAR.SYNC.DEFER_BLOCKING 0x0 ;  /* 0x0000000000007b1d */ /* 0x004fe20000010000 */
[C---:B0-----:R-:W-:Y:S01]  /*3c90*/  ISETP.GE.AND P0, PT, R3.reuse, UR10, PT ;  /* 0x0000000a03007c0c */ /* 0x041fe2000bf06270 */
[----:B-1----:R-:W-:-:S03]  /*3ca0*/  IMAD R3, R3, UR4, RZ ;  /* 0x0000000403037c24 */ /* 0x002fc6000f8e02ff */
[----:B------:R-:W-:Y:S02]  /*3cb0*/  ISETP.LT.AND P5, PT, R0, UR11, !P0 ;  /* 0x0000000b00007c0c */ /* 0x000fe4000c7a1270 */
[C---:B------:R-:W-:Y:S01]  /*3cc0*/  LOP3.LUT R0, R2.reuse, 0x8, RZ, 0xfc, !PT ;  /* 0x0000000802007812 */ /* 0x040fe200078efcff */
[----:B------:R-:W-:Y:S01]  /*3cd0*/  LDTM.16dp32bit_t0_t15.x32 R4, tmem[UR14] ;  /* 0x0000000e000479ee */ /* 0x000fe20008a80000 */
[----:B------:R-:W0:Y:S01]  /*3ce0*/  LDTM.16dp32bit_t16_t31.x32 R4, tmem[UR14+0x20] ;  /* 0x0000200e000479ee */ /* 0x000e220008aa0000 */
[----:B------:R-:W-:Y:S02]  /*3cf0*/  ISETP.LT.AND P6, PT, R2, UR11, !P0 ;  /* 0x0000000b02007c0c */ /* 0x000fe4000c7c1270 */
[----:B------:R-:W-:Y:S01]  /*3d00*/  ISETP.LT.AND P2, PT, R0, UR11, !P0 ;  /* 0x0000000b00007c0c */ /* 0x000fe2000c741270 */
[----:B------:R-:W1:Y:S01]  /*3d10*/  @!P1 SYNCS.CCTL.IV [UR13+0x4008] ;  /* 0x00400800ff0099b1 */ /* 0x000e62000800000d */
[----:B------:R-:W-:Y:S01]  /*3d20*/  NOP ;  /* 0x0000000000007918 */ /* 0x000fe20000000000 */
[----:B------:R-:W-:-:S04]  /*3d30*/  LEA R0, P1, R3, UR8, 0x1 ;  /* 0x0000000803007c11 */ /* 0x000fc8000f8208ff */
[----:B------:R-:W-:Y:S02]  /*3d40*/  LEA.HI.X.SX32 R3, R3, UR9, 0x1, P1 ;  /* 0x0000000903037c11 */ /* 0x000fe400088f0eff */
[----:B0-----:R-:W-:Y:S02]  /*3d50*/  F2FP.BF16.F32.PACK_AB R39, R19, R17 ;  /* 0x000000111327723e */ /* 0x001fe400000010ff */
[----:B------:R-:W0:Y:S01]  /*3d60*/  LDC R17, c[0x0][0x3b8] ;  /* 0x0000ee00ff117b82 */ /* 0x000e220000000800 */
[----:B------:R-:W-:Y:S02]  /*3d70*/  F2FP.BF16.F32.PACK_AB R4, R6, R4 ;  /* 0x000000040604723e */ /* 0x000fe400000010ff */
[----:B------:R-:W-:Y:S02]  /*3d80*/  F2FP.BF16.F32.PACK_AB R36, R7, R5 ;  /* 0x000000050724723e */ /* 0x000fe400000010ff */
[----:B------:R-:W-:Y:S02]  /*3d90*/  F2FP.BF16.F32.PACK_AB R5, R10, R8 ;  /* 0x000000080a05723e */ /* 0x000fe400000010ff */
[----:B------:R-:W-:-:S02]  /*3da0*/  F2FP.BF16.F32.PACK_AB R37, R11, R9 ;  /* 0x000000090b25723e */ /* 0x000fc400000010ff */
[----:B------:R-:W-:Y:S02]  /*3db0*/  F2FP.BF16.F32.PACK_AB R6, R14, R12 ;  /* 0x0000000c0e06723e */ /* 0x000fe400000010ff */
[----:B------:R-:W-:Y:S02]  /*3dc0*/  F2FP.BF16.F32.PACK_AB R38, R15, R13 ;  /* 0x0000000d0f26723e */ /* 0x000fe400000010ff */
[----:B------:R-:W-:Y:S02]  /*3dd0*/  F2FP.BF16.F32.PACK_AB R7, R18, R16 ;  /* 0x000000101207723e */ /* 0x000fe400000010ff */
[C---:B------:R-:W-:Y:S01]  /*3de0*/  LOP3.LUT R12, R2.reuse, 0x6, RZ, 0xfc, !PT ;  /* 0x00000006020c7812 */ /* 0x040fe200078efcff */
[----:B-1----:R1:W-:Y:S01]  /*3df0*/  STS.128 [R44+0x400], R36 ;  /* 0x000400242c007388 */ /* 0x0023e20000000c00 */
[----:B------:R-:W-:Y:S02]  /*3e00*/  LOP3.LUT R13, R2, 0x4, RZ, 0xfc, !PT ;  /* 0x00000004020d7812 */ /* 0x000fe400078efcff */
[----:B------:R-:W-:Y:S01]  /*3e10*/  ISETP.LT.AND P3, PT, R12, UR11, !P0 ;  /* 0x0000000b0c007c0c */ /* 0x000fe2000c761270 */
[----:B------:R0:W-:Y:S01]  /*3e20*/  STS.128 [R44], R4 ;  /* 0x000000042c007388 */ /* 0x0001e20000000c00 */
[----:B------:R-:W-:-:S02]  /*3e30*/  ISETP.LT.AND P4, PT, R13, UR11, !P0 ;  /* 0x0000000b0d007c0c */ /* 0x000fc4000c781270 */
[----:B------:R-:W-:Y:S01]  /*3e40*/  LOP3.LUT R16, R40, 0x7f0, RZ, 0xc0, !PT ;  /* 0x000007f028107812 */ /* 0x000fe200078ec0ff */
[----:B------:R-:W-:Y:S01]  /*3e50*/  BAR.SYNC.DEFER_BLOCKING 0x0 ;  /* 0x0000000000007b1d */ /* 0x000fe20000010000 */
[----:B------:R-:W-:Y:S02]  /*3e60*/  F2FP.BF16.F32.PACK_AB R40, R23, R21 ;  /* 0x000000151728723e */ /* 0x000fe400000010ff */
[----:B------:R-:W-:Y:S02]  /*3e70*/  F2FP.BF16.F32.PACK_AB R41, R27, R25 ;  /* 0x000000191b29723e */ /* 0x000fe400000010ff */
[----:B------:R-:W-:Y:S02]  /*3e80*/  F2FP.BF16.F32.PACK_AB R42, R31, R29 ;  /* 0x0000001d1f2a723e */ /* 0x000fe400000010ff */
[----:B------:R-:W-:Y:S02]  /*3e90*/  F2FP.BF16.F32.PACK_AB R43, R35, R33 ;  /* 0x00000021232b723e */ /* 0x000fe400000010ff */
[----:B-1----:R-:W-:-:S02]  /*3ea0*/  F2FP.BF16.F32.PACK_AB R36, R22, R20 ;  /* 0x000000141624723e */ /* 0x002fc400000010ff */
[----:B------:R-:W-:Y:S01]  /*3eb0*/  F2FP.BF16.F32.PACK_AB R37, R26, R24 ;  /* 0x000000181a25723e */ /* 0x000fe200000010ff */
[----:B0-----:R-:W-:Y:S01]  /*3ec0*/  IMAD R4, R2, R17, RZ ;  /* 0x0000001102047224 */ /* 0x001fe200078e02ff */
[----:B------:R-:W-:Y:S02]  /*3ed0*/  F2FP.BF16.F32.PACK_AB R38, R30, R28 ;  /* 0x0000001c1e26723e */ /* 0x000fe400000010ff */
[----:B------:R-:W-:Y:S01]  /*3ee0*/  F2FP.BF16.F32.PACK_AB R39, R34, R32 ;  /* 0x000000202227723e */ /* 0x000fe200000010ff */
[C---:B------:R-:W-:Y:S01]  /*3ef0*/  IMAD R18, R17.reuse, 0x2, R4 ;  /* 0x0000000211127824 */ /* 0x040fe200078e0204 */
[----:B------:R-:W-:Y:S02]  /*3f00*/  LEA R12, P1, R4, R0, 0x1 ;  /* 0x00000000040c7211 */ /* 0x000fe400078208ff */
[----:B------:R-:W-:Y:S01]  /*3f10*/  LOP3.LUT R21, R2, 0xc, RZ, 0xfc, !PT ;  /* 0x0000000c02157812 */ /* 0x000fe200078efcff */
[----:B------:R-:W-:Y:S01]  /*3f20*/  IMAD R20, R17, 0x2, R18 ;  /* 0x0000000211147824 */ /* 0x000fe200078e0212 */
[----:B------:R-:W-:-:S02]  /*3f30*/  LEA.HI.X.SX32 R13, R4, R3, 0x1, P1 ;  /* 0x00000003040d7211 */ /* 0x000fc400008f0eff */
[-C--:B------:R-:W-:Y:S01]  /*3f40*/  LEA R14, P1, R18, R0.reuse, 0x1 ;  /* 0x00000000120e7211 */ /* 0x080fe200078208ff */
[----:B------:R-:W0:Y:S01]  /*3f50*/  LDS.128 R8, [R16+UR13] ;  /* 0x0000000d10087984 */ /* 0x000e220008000c00 */
[----:B------:R-:W-:Y:S01]  /*3f60*/  LOP3.LUT R4, R2, 0xa, RZ, 0xfc, !PT ;  /* 0x0000000a02047812 */ /* 0x000fe200078efcff */
[C---:B------:R-:W-:Y:S01]  /*3f70*/  IMAD R22, R17.reuse, 0x2, R20 ;  /* 0x0000000211167824 */ /* 0x040fe200078e0214 */
[----:B------:R-:W-:Y:S02]  /*3f80*/  LEA.HI.X.SX32 R15, R18, R3, 0x1, P1 ;  /* 0x00000003120f7211 */ /* 0x000fe400008f0eff */
[----:B------:R-:W-:Y:S01]  /*3f90*/  ISETP.LT.AND P1, PT, R4, UR11, !P0 ;  /* 0x0000000b04007c0c */ /* 0x000fe2000c721270 */
[C---:B------:R-:W-:Y:S01]  /*3fa0*/  IMAD R24, R17.reuse, 0x2, R22 ;  /* 0x0000000211187824 */ /* 0x040fe200078e0216 */
[----:B------:R-:W-:Y:S01]  /*3fb0*/  LDS.128 R4, [R16+UR13+0x800] ;  /* 0x0008000d10047984 */ /* 0x000fe20008000c00 */
[----:B------:R-:W-:Y:S02]  /*3fc0*/  LOP3.LUT R25, R2, 0x14, RZ, 0xfc, !PT ;  /* 0x0000001402197812 */ /* 0x000fe400078efcff */
[----:B------:R-:W-:Y:S01]  /*3fd0*/  IMAD R26, R17, 0x2, R24 ;  /* 0x00000002111a7824 */ /* 0x000fe200078e0218 */
[----:B------:R-:W-:Y:S06]  /*3fe0*/  BAR.SYNC.DEFER_BLOCKING 0x0 ;  /* 0x0000000000007b1d */ /* 0x000fec0000010000 */
[----:B------:R-:W-:Y:S04]  /*3ff0*/  STS.128 [R44], R36 ;  /* 0x000000242c007388 */ /* 0x000fe80000000c00 */
[----:B------:R-:W-:Y:S01]  /*4000*/  STS.128 [R44+0x400], R40 ;  /* 0x000400282c007388 */ /* 0x000fe20000000c00 */
[----:B0-----:R-:W-:Y:S01]  /*4010*/  PRMT R19, R8, 0x7632, R19 ;  /* 0x0000763208137816 */ /* 0x001fe20000000013 */
[----:B------:R-:W-:Y:S06]  /*4020*/  BAR.SYNC.DEFER_BLOCKING 0x0 ;  /* 0x0000000000007b1d */ /* 0x000fec0000010000 */
[----:B------:R0:W-:Y:S01]  /*4030*/  @P6 STG.E.U16 desc[UR26][R12.64], R8 ;  /* 0x000000080c006986 */ /* 0x0001e2000c10151a */
[----:B------:R-:W-:-:S03]  /*4040*/  LEA R18, P6, R20, R0, 0x1 ;  /* 0x0000000014127211 */ /* 0x000fc600078c08ff */
[----:B------:R1:W-:Y:S01]  /*4050*/  @P5 STG.E.U16 desc[UR26][R14.64], R19 ;  /* 0x000000130e005986 */ /* 0x0003e2000c10151a */
[----:B------:R-:W-:Y:S02]  /*4060*/  ISETP.LT.AND P5, PT, R21, UR11, !P0 ;  /* 0x0000000b15007c0c */ /* 0x000fe4000c7a1270 */
[C---:B------:R-:W-:Y:S01]  /*4070*/  LOP3.LUT R21, R2.reuse, 0xe, RZ, 0xfc, !PT ;  /* 0x0000000e02157812 */ /* 0x040fe200078efcff */
[----:B------:R-:W2:Y:S01]  /*4080*/  LDS.128 R12, [R16+UR13] ;  /* 0x0000000d100c7984 */ /* 0x000ea20008000c00 */
[----:B0-----:R-:W-:Y:S02]  /*4090*/  LOP3.LUT R8, R2, 0x10, RZ, 0xfc, !PT ;  /* 0x0000001002087812 */ /* 0x001fe400078efcff */
[----:B-1----:R-:W-:Y:S02]  /*40a0*/  LEA.HI.X.SX32 R19, R20, R3, 0x1, P6 ;  /* 0x0000000314137211 */ /* 0x002fe400030f0eff */
[----:B------:R-:W-:-:S03]  /*40b0*/  LEA R20, P6, R22, R0, 0x1 ;  /* 0x0000000016147211 */ /* 0x000fc600078c08ff */
[----:B------:R0:W-:Y:S01]  /*40c0*/  @P4 STG.E.U16 desc[UR26][R18.64], R9 ;  /* 0x0000000912004986 */ /* 0x0001e2000c10151a */
[----:B------:R-:W-:Y:S02]  /*40d0*/  ISETP.LT.AND P4, PT, R21, UR11, !P0 ;  /* 0x0000000b15007c0c */ /* 0x000fe4000c781270 */
[----:B------:R-:W-:Y:S02]  /*40e0*/  LEA.HI.X.SX32 R21, R22, R3, 0x1, P6 ;  /* 0x0000000316157211 */ /* 0x000fe400030f0eff */
[----:B------:R-:W-:-:S04]  /*40f0*/  LEA R22, P6, R24, R0, 0x1 ;  /* 0x0000000018167211 */ /* 0x000fc800078c08ff */
[----:B------:R-:W-:Y:S01]  /*4100*/  LEA.HI.X.SX32 R23, R24, R3, 0x1, P6 ;  /* 0x0000000318177211 */ /* 0x000fe200030f0eff */
[----:B------:R-:W-:Y:S01]  /*4110*/  IMAD R24, R17, 0x2, R26 ;  /* 0x0000000211187824 */ /* 0x000fe200078e021a */
[----:B0-----:R-:W-:Y:S02]  /*4120*/  PRMT R19, R9, 0x7632, R19 ;  /* 0x0000763209137816 */ /* 0x001fe40000000013 */
[----:B------:R-:W-:-:S03]  /*4130*/  LOP3.LUT R18, R2, 0x12, RZ, 0xfc, !PT ;  /* 0x0000001202127812 */ /* 0x000fc600078efcff */
[----:B------:R0:W-:Y:S01]  /*4140*/  @P3 STG.E.U16 desc[UR26][R20.64], R19 ;  /* 0x0000001314003986 */ /* 0x0001e2000c10151a */
[----:B------:R-:W-:Y:S02]  /*4150*/  ISETP.LT.AND P3, PT, R8, UR11, !P0 ;  /* 0x0000000b08007c0c */ /* 0x000fe4000c761270 */
[-C--:B------:R-:W-:Y:S01]  /*4160*/  LEA R8, P6, R26, R0.reuse, 0x1 ;  /* 0x000000001a087211 */ /* 0x080fe200078c08ff */
[----:B------:R1:W-:Y:S01]  /*4170*/  @P2 STG.E.U16 desc[UR26][R22.64], R10 ;  /* 0x0000000a16002986 */ /* 0x0003e2000c10151a */
[----:B------:R-:W-:Y:S02]  /*4180*/  ISETP.LT.AND P2, PT, R18, UR11, !P0 ;  /* 0x0000000b12007c0c */ /* 0x000fe4000c741270 */
[----:B------:R-:W-:Y:S01]  /*4190*/  LEA.HI.X.SX32 R9, R26, R3, 0x1, P6 ;  /* 0x000000031a097211 */ /* 0x000fe200030f0eff */
[----:B------:R-:W-:Y:S01]  /*41a0*/  IMAD R26, R17, 0x2, R24 ;  /* 0x00000002111a7824 */ /* 0x000fe200078e0218 */
[----:B------:R-:W-:Y:S02]  /*41b0*/  LEA R18, P6, R24, R0, 0x1 ;  /* 0x0000000018127211 */ /* 0x000fe400078c08ff */
[----:B0-----:R-:W-:-:S02]  /*41c0*/  LOP3.LUT R21, R2, 0x16, RZ, 0xfc, !PT ;  /* 0x0000001602157812 */ /* 0x001fc400078efcff */
[----:B------:R-:W-:Y:S02]  /*41d0*/  LEA.HI.X.SX32 R19, R24, R3, 0x1, P6 ;  /* 0x0000000318137211 */ /* 0x000fe400030f0eff */
[----:B-1----:R-:W-:Y:S01]  /*41e0*/  PRMT R23, R10, 0x7632, R23 ;  /* 0x000076320a177816 */ /* 0x002fe20000000017 */
[----:B------:R-:W-:Y:S01]  /*41f0*/  IMAD R10, R17, 0x2, R26 ;  /* 0x00000002110a7824 */ /* 0x000fe200078e021a */
[----:B------:R-:W-:-:S03]  /*4200*/  LEA R20, P6, R26, R0, 0x1 ;  /* 0x000000001a147211 */ /* 0x000fc600078c08ff */
[----:B------:R0:W-:Y:S01]  /*4210*/  @P1 STG.E.U16 desc[UR26][R8.64], R23 ;  /* 0x0000001708001986 */ /* 0x0001e2000c10151a */
[----:B------:R-:W-:Y:S01]  /*4220*/  IMAD R24, R17, 0x2, R10 ;  /* 0x0000000211187824 */ /* 0x000fe200078e020a */
[----:B------:R-:W-:Y:S02]  /*4230*/  ISETP.LT.AND P1, PT, R25, UR11, !P0 ;  /* 0x0000000b19007c0c */ /* 0x000fe4000c721270 */
[----:B------:R1:W-:Y:S01]  /*4240*/  @P5 STG.E.U16 desc[UR26][R18.64], R11 ;  /* 0x0000000b12005986 */ /* 0x0003e2000c10151a */
[----:B------:R-:W-:Y:S02]  /*4250*/  ISETP.LT.AND P5, PT, R21, UR11, !P0 ;  /* 0x0000000b15007c0c */ /* 0x000fe4000c7a1270 */
[----:B------:R-:W-:Y:S02]  /*4260*/  LEA.HI.X.SX32 R21, R26, R3, 0x1, P6 ;  /* 0x000000031a157211 */ /* 0x000fe400030f0eff */
[----:B------:R-:W-:Y:S02]  /*4270*/  LEA R22, P6, R10, R0, 0x1 ;  /* 0x000000000a167211 */ /* 0x000fe400078c08ff */
[----:B0-----:R-:W-:-:S02]  /*4280*/  PRMT R9, R11, 0x7632, R9 ;  /* 0x000076320b097816 */ /* 0x001fc40000000009 */
[----:B------:R-:W-:Y:S02]  /*4290*/  LOP3.LUT R8, R2, 0x18, RZ, 0xfc, !PT ;  /* 0x0000001802087812 */ /* 0x000fe400078efcff */
[----:B------:R-:W-:Y:S01]  /*42a0*/  LEA.HI.X.SX32 R23, R10, R3, 0x1, P6 ;  /* 0x000000030a177211 */ /* 0x000fe200030f0eff */
[----:B------:R0:W-:Y:S01]  /*42b0*/  @P4 STG.E.U16 desc[UR26][R20.64], R9 ;  /* 0x0000000914004986 */ /* 0x0001e2000c10151a */
[----:B------:R-:W-:Y:S01]  /*42c0*/  ISETP.LT.AND P4, PT, R8, UR11, !P0 ;  /* 0x0000000b08007c0c */ /* 0x000fe2000c781270 */
[----:B-1----:R-:W-:Y:S01]  /*42d0*/  IMAD R18, R17, 0x2, R24 ;  /* 0x0000000211127824 */ /* 0x002fe200078e0218 */
[----:B------:R-:W-:Y:S01]  /*42e0*/  LEA R8, P6, R24, R0, 0x1 ;  /* 0x0000000018087211 */ /* 0x000fe200078c08ff */
[----:B--2---:R1:W-:Y:S01]  /*42f0*/  @P3 STG.E.U16 desc[UR26][R22.64], R12 ;  /* 0x0000000c16003986 */ /* 0x0043e2000c10151a */
[----:B------:R-:W-:Y:S02]  /*4300*/  LOP3.LUT R10, R2, 0x1a, RZ, 0xfc, !PT ;  /* 0x0000001a020a7812 */ /* 0x000fe400078efcff */
[----:B------:R-:W-:-:S02]  /*4310*/  PRMT R11, R12, 0x7632, R11 ;  /* 0x000076320c0b7816 */ /* 0x000fc4000000000b */
[----:B------:R-:W-:Y:S02]  /*4320*/  ISETP.LT.AND P3, PT, R10, UR11, !P0 ;  /* 0x0000000b0a007c0c */ /* 0x000fe4000c761270 */
[----:B------:R-:W-:Y:S01]  /*4330*/  LOP3.LUT R19, R2, 0x1c, RZ, 0xfc, !PT ;  /* 0x0000001c02137812 */ /* 0x000fe200078efcff */
[C---:B0-----:R-:W-:Y:S01]  /*4340*/  IMAD R20, R17.reuse, 0x2, R18 ;  /* 0x0000000211147824 */ /* 0x041fe200078e0212 */
[----:B------:R-:W-:Y:S02]  /*4350*/  LEA.HI.X.SX32 R9, R24, R3, 0x1, P6 ;  /* 0x0000000318097211 */ /* 0x000fe400030f0eff */
[----:B------:R-:W-:Y:S01]  /*4360*/  LEA R10, P6, R18, R0, 0x1 ;  /* 0x00000000120a7211 */ /* 0x000fe200078c08ff */
[----:B-1----:R-:W-:Y:S02]  /*4370*/  IMAD R12, R17, 0x2, R20 ;  /* 0x00000002110c7824 */ /* 0x002fe400078e0214 */
[----:B------:R0:W-:Y:S01]  /*4380*/  @P2 STG.E.U16 desc[UR26][R8.64], R11 ;  /* 0x0000000b08002986 */ /* 0x0001e2000c10151a */
[----:B------:R-:W-:Y:S01]  /*4390*/  ISETP.LT.AND P2, PT, R19, UR11, !P0 ;  /* 0x0000000b13007c0c */ /* 0x000fe2000c741270 */
[----:B------:R-:W-:Y:S01]  /*43a0*/  IMAD R22, R17, 0x2, R12 ;  /* 0x0000000211167824 */ /* 0x000fe200078e020c */
[----:B------:R-:W-:-:S02]  /*43b0*/  LOP3.LUT R19, R2, 0x1e, RZ, 0xfc, !PT ;  /* 0x0000001e02137812 */ /* 0x000fc400078efcff */
[-C--:B0-----:R-:W-:Y:S02]  /*43c0*/  LEA.HI.X.SX32 R11, R18, R3.reuse, 0x1, P6 ;  /* 0x00000003120b7211 */ /* 0x081fe400030f0eff */
[CC--:B------:R-:W-:Y:S02]  /*43d0*/  LEA R18, P6, R20.reuse, R0.reuse, 0x1 ;  /* 0x0000000014127211 */ /* 0x0c0fe400078c08ff */
[----:B------:R-:W-:Y:S01]  /*43e0*/  PRMT R9, R13, 0x7632, R9 ;  /* 0x000076320d097816 */ /* 0x000fe20000000009 */
[----:B------:R0:W-:Y:S01]  /*43f0*/  @P1 STG.E.U16 desc[UR26][R10.64], R13 ;  /* 0x0000000d0a001986 */ /* 0x0001e2000c10151a */
[----:B------:R-:W-:Y:S02]  /*4400*/  ISETP.LT.AND P1, PT, R19, UR11, !P0 ;  /* 0x0000000b13007c0c */ /* 0x000fe4000c721270 */
[----:B------:R-:W-:Y:S02]  /*4410*/  LEA.HI.X.SX32 R19, R20, R3, 0x1, P6 ;  /* 0x0000000314137211 */ /* 0x000fe400030f0eff */
[----:B------:R-:W-:-:S02]  /*4420*/  LEA R20, P6, R12, R0, 0x1 ;  /* 0x000000000c147211 */ /* 0x000fc400078c08ff */
[----:B------:R-:W-:Y:S01]  /*4430*/  LOP3.LUT R8, R2, 0x20, RZ, 0xfc, !PT ;  /* 0x0000002002087812 */ /* 0x000fe200078efcff */
[----:B------:R1:W-:Y:S01]  /*4440*/  @P5 STG.E.U16 desc[UR26][R18.64], R9 ;  /* 0x0000000912005986 */ /* 0x0003e2000c10151a */
[----:B------:R-:W-:Y:S01]  /*4450*/  LEA.HI.X.SX32 R21, R12, R3, 0x1, P6 ;  /* 0x000000030c157211 */ /* 0x000fe200030f0eff */
[----:B------:R-:W-:Y:S01]  /*4460*/  IMAD R12, R17, 0x2, R22 ;  /* 0x00000002110c7824 */ /* 0x000fe200078e0216 */
[----:B------:R-:W-:Y:S02]  /*4470*/  ISETP.LT.AND P5, PT, R8, UR11, !P0 ;  /* 0x0000000b08007c0c */ /* 0x000fe4000c7a1270 */
[----:B------:R-:W-:Y:S01]  /*4480*/  LEA R8, P6, R22, R0, 0x1 ;  /* 0x0000000016087211 */ /* 0x000fe200078c08ff */
[----:B------:R2:W-:Y:S01]  /*4490*/  @P4 STG.E.U16 desc[UR26][R20.64], R14 ;  /* 0x0000000e14004986 */ /* 0x0005e2000c10151a */
[----:B0-----:R-:W-:Y:S02]  /*44a0*/  LOP3.LUT R10, R2, 0x22, RZ, 0xfc, !PT ;  /* 0x00000022020a7812 */ /* 0x001fe400078efcff */
[----:B------:R-:W-:-:S02]  /*44b0*/  PRMT R11, R14, 0x7632, R11 ;  /* 0x000076320e0b7816 */ /* 0x000fc4000000000b */
[----:B------:R-:W-:Y:S01]  /*44c0*/  ISETP.LT.AND P4, PT, R10, UR11, !P0 ;  /* 0x0000000b0a007c0c */ /* 0x000fe2000c781270 */
[C---:B-1----:R-:W-:Y:S01]  /*44d0*/  IMAD R18, R17.reuse, 0x2, R12 ;  /* 0x0000000211127824 */ /* 0x042fe200078e020c */
[----:B------:R-:W-:Y:S02]  /*44e0*/  LEA.HI.X.SX32 R9, R22, R3, 0x1, P6 ;  /* 0x0000000316097211 */ /* 0x000fe400030f0eff */
[----:B------:R-:W-:Y:S02]  /*44f0*/  LEA R10, P6, R12, R0, 0x1 ;  /* 0x000000000c0a7211 */ /* 0x000fe400078c08ff */
[----:B------:R-:W-:Y:S01]  /*4500*/  LOP3.LUT R13, R2, 0x24, RZ, 0xfc, !PT ;  /* 0x00000024020d7812 */ /* 0x000fe200078efcff */
[----:B------:R0:W-:Y:S01]  /*4510*/  @P3 STG.E.U16 desc[UR26][R8.64], R11 ;  /* 0x0000000b08003986 */ /* 0x0001e2000c10151a */
[----:B--2---:R-:W-:Y:S02]  /*4520*/  IMAD R14, R17, 0x2, R18 ;  /* 0x00000002110e7824 */ /* 0x004fe400078e0212 */
[----:B------:R-:W-:-:S02]  /*4530*/  ISETP.LT.AND P3, PT, R13, UR11, !P0 ;  /* 0x0000000b0d007c0c */ /* 0x000fc4000c761270 */
[----:B------:R-:W-:Y:S02]  /*4540*/  LOP3.LUT R13, R2, 0x26, RZ, 0xfc, !PT ;  /* 0x00000026020d7812 */ /* 0x000fe400078efcff */
[-C--:B0-----:R-:W-:Y:S01]  /*4550*/  LEA.HI.X.SX32 R11, R12, R3.reuse, 0x1, P6 ;  /* 0x000000030c0b7211 */ /* 0x081fe200030f0eff */
[----:B------:R-:W-:Y:S01]  /*4560*/  IMAD R8, R17, 0x2, R14 ;  /* 0x0000000211087824 */ /* 0x000fe200078e020e */
[----:B------:R-:W-:Y:S02]  /*4570*/  LEA R12, P6, R18, R0, 0x1 ;  /* 0x00000000120c7211 */ /* 0x000fe400078c08ff */
[----:B------:R-:W-:Y:S01]  /*4580*/  LOP3.LUT R9, R2, 0x28, RZ, 0xfc, !PT ;  /* 0x0000002802097812 */ /* 0x000fe200078efcff */
[----:B------:R0:W-:Y:S01]  /*4590*/  @P2 STG.E.U16 desc[UR26][R10.64], R15 ;  /* 0x0000000f0a002986 */ /* 0x0001e2000c10151a */
[----:B------:R-:W-:Y:S02]  /*45a0*/  ISETP.LT.AND P2, PT, R13, UR11, !P0 ;  /* 0x0000000b0d007c0c */ /* 0x000fe4000c741270 */
[----:B------:R-:W-:-:S02]  /*45b0*/  LEA.HI.X.SX32 R13, R18, R3, 0x1, P6 ;  /* 0x00000003120d7211 */ /* 0x000fc400030f0eff */
[----:B------:R-:W-:-:S04]  /*45c0*/  LEA R18, P6, R14, R0, 0x1 ;  /* 0x000000000e127211 */ /* 0x000fc800078c08ff */
[-C--:B------:R-:W-:Y:S02]  /*45d0*/  LEA.HI.X.SX32 R19, R14, R3.reuse, 0x1, P6 ;  /* 0x000000030e137211 */ /* 0x080fe400030f0eff */
[CC--:B------:R-:W-:Y:S01]  /*45e0*/  LEA R20, P6, R8.reuse, R0.reuse, 0x1 ;  /* 0x0000000008147211 */ /* 0x0c0fe200078c08ff */
[----:B0-----:R-:W-:Y:S01]  /*45f0*/  IMAD R10, R17, 0x2, R8 ;  /* 0x00000002110a7824 */ /* 0x001fe200078e0208 */
[----:B------:R-:W-:Y:S02]  /*4600*/  PRMT R11, R15, 0x7632, R11 ;  /* 0x000076320f0b7816 */ /* 0x000fe4000000000b */
[----:B------:R-:W-:Y:S02]  /*4610*/  LEA.HI.X.SX32 R21, R8, R3, 0x1, P6 ;  /* 0x0000000308157211 */ /* 0x000fe400030f0eff */
[----:B------:R-:W-:Y:S01]  /*4620*/  LEA R14, P6, R10, R0, 0x1 ;  /* 0x000000000a0e7211 */ /* 0x000fe200078c08ff */
[----:B------:R0:W-:Y:S01]  /*4630*/  @P1 STG.E.U16 desc[UR26][R12.64], R11 ;  /* 0x0000000b0c001986 */ /* 0x0001e2000c10151a */
[----:B------:R-:W-:-:S02]  /*4640*/  ISETP.LT.AND P1, PT, R9, UR11, !P0 ;  /* 0x0000000b09007c0c */ /* 0x000fc4000c721270 */
[----:B------:R-:W-:Y:S01]  /*4650*/  LEA.HI.X.SX32 R15, R10, R3, 0x1, P6 ;  /* 0x000000030a0f7211 */ /* 0x000fe200030f0eff */
[----:B------:R-:W-:Y:S01]  /*4660*/  IMAD R10, R17, 0x2, R10 ;  /* 0x00000002110a7824 */ /* 0x000fe200078e020a */
[----:B------:R1:W-:Y:S01]  /*4670*/  @P5 STG.E.U16 desc[UR26][R18.64], R4 ;  /* 0x0000000412005986 */ /* 0x0003e2000c10151a */
[C---:B------:R-:W-:Y:S02]  /*4680*/  LOP3.LUT R9, R2.reuse, 0x2a, RZ, 0xfc, !PT ;  /* 0x0000002a02097812 */ /* 0x040fe400078efcff */
[----:B------:R-:W-:Y:S02]  /*4690*/  LOP3.LUT R8, R2, 0x2c, RZ, 0xfc, !PT ;  /* 0x0000002c02087812 */ /* 0x000fe400078efcff */
[----:B------:R-:W-:Y:S02]  /*46a0*/  ISETP.LT.AND P5, PT, R9, UR11, !P0 ;  /* 0x0000000b09007c0c */ /* 0x000fe4000c7a1270 */
[----:B0-----:R-:W-:Y:S02]  /*46b0*/  PRMT R13, R4, 0x7632, R13 ;  /* 0x00007632040d7816 */ /* 0x001fe4000000000d */
[----:B------:R-:W-:-:S02]  /*46c0*/  LEA R12, P6, R10, R0, 0x1 ;  /* 0x000000000a0c7211 */ /* 0x000fc400078c08ff */
[----:B-1----:R-:W-:Y:S01]  /*46d0*/  LOP3.LUT R4, R2, 0x2e, RZ, 0xfc, !PT ;  /* 0x0000002e02047812 */ /* 0x002fe200078efcff */
[----:B------:R0:W-:Y:S01]  /*46e0*/  @P4 STG.E.U16 desc[UR26][R20.64], R13 ;  /* 0x0000000d14004986 */ /* 0x0001e2000c10151a */
[----:B------:R-:W-:-:S03]  /*46f0*/  ISETP.LT.AND P4, PT, R8, UR11, !P0 ;  /* 0x0000000b08007c0c */ /* 0x000fc6000c781270 */
[----:B------:R1:W-:Y:S01]  /*4700*/  @P3 STG.E.U16 desc[UR26][R14.64], R5 ;  /* 0x000000050e003986 */ /* 0x0003e2000c10151a */
[----:B------:R-:W-:Y:S01]  /*4710*/  ISETP.LT.AND P3, PT, R4, UR11, !P0 ;  /* 0x0000000b04007c0c */ /* 0x000fe2000c761270 */
[----:B------:R-:W-:Y:S01]  /*4720*/  IMAD R4, R17, 0x2, R10 ;  /* 0x0000000211047824 */ /* 0x000fe200078e020a */
[----:B0-----:R-:W-:-:S03]  /*4730*/  LEA.HI.X.SX32 R13, R10, R3, 0x1, P6 ;  /* 0x000000030a0d7211 */ /* 0x001fc600030f0eff */
[----:B------:R-:W-:Y:S01]  /*4740*/  IMAD R20, R17, 0x2, R4 ;  /* 0x0000000211147824 */ /* 0x000fe200078e0204 */
[----:B------:R0:W2:Y:S01]  /*4750*/  LDS.128 R8, [R16+UR13+0x800] ;  /* 0x0008000d10087984 */ /* 0x0000a20008000c00 */
[CC--:B------:R-:W-:Y:S02]  /*4760*/  LEA R18, P6, R4.reuse, R0.reuse, 0x1 ;  /* 0x0000000004127211 */ /* 0x0c0fe400078c08ff */
[----:B-1----:R-:W-:Y:S01]  /*4770*/  PRMT R15, R5, 0x7632, R15 ;  /* 0x00007632050f7816 */ /* 0x002fe2000000000f */
[C---:B------:R-:W-:Y:S01]  /*4780*/  IMAD R22, R17.reuse, 0x2, R20 ;  /* 0x0000000211167824 */ /* 0x040fe200078e0214 */
[----:B------:R-:W-:Y:S02]  /*4790*/  LEA.HI.X.SX32 R19, R4, R3, 0x1, P6 ;  /* 0x0000000304137211 */ /* 0x000fe400030f0eff */
[----:B------:R-:W-:Y:S01]  /*47a0*/  LOP3.LUT R5, R2, 0x32, RZ, 0xfc, !PT ;  /* 0x0000003202057812 */ /* 0x000fe200078efcff */
[----:B------:R1:W-:Y:S01]  /*47b0*/  @P2 STG.E.U16 desc[UR26][R12.64], R15 ;  /* 0x0000000f0c002986 */ /* 0x0003e2000c10151a */
[----:B------:R-:W-:Y:S01]  /*47c0*/  LEA R4, P6, R20, R0, 0x1 ;  /* 0x0000000014047211 */ /* 0x000fe200078c08ff */
[----:B0-----:R-:W-:Y:S01]  /*47d0*/  IMAD R16, R17, 0x2, R22 ;  /* 0x0000000211107824 */ /* 0x001fe200078e0216 */
[----:B------:R-:W-:Y:S01]  /*47e0*/  LOP3.LUT R21, R2, 0x30, RZ, 0xfc, !PT ;  /* 0x0000003002157812 */ /* 0x000fe200078efcff */
[----:B------:R0:W-:Y:S01]  /*47f0*/  @P1 STG.E.U16 desc[UR26][R18.64], R6 ;  /* 0x0000000612001986 */ /* 0x0001e2000c10151a */
[----:B------:R-:W-:-:S02]  /*4800*/  ISETP.LT.AND P1, PT, R5, UR11, !P0 ;  /* 0x0000000b05007c0c */ /* 0x000fc4000c721270 */
[-C--:B------:R-:W-:Y:S02]  /*4810*/  LEA.HI.X.SX32 R5, R20, R3.reuse, 0x1, P6 ;  /* 0x0000000314057211 */ /* 0x080fe400030f0eff */
[CC--:B------:R-:W-:Y:S02]  /*4820*/  LEA R14, P6, R22.reuse, R0.reuse, 0x1 ;  /* 0x00000000160e7211 */ /* 0x0c0fe400078c08ff */
[----:B------:R-:W-:Y:S02]  /*4830*/  ISETP.LT.AND P2, PT, R21, UR11, !P0 ;  /* 0x0000000b15007c0c */ /* 0x000fe4000c741270 */
[----:B-1----:R-:W-:Y:S02]  /*4840*/  LEA.HI.X.SX32 R15, R22, R3, 0x1, P6 ;  /* 0x00000003160f7211 */ /* 0x002fe400030f0eff */
[----:B------:R-:W-:Y:S02]  /*4850*/  LOP3.LUT R13, R2, 0x36, RZ, 0xfc, !PT ;  /* 0x00000036020d7812 */ /* 0x000fe400078efcff */
[----:B0-----:R-:W-:Y:S01]  /*4860*/  PRMT R19, R6, 0x7632, R19 ;  /* 0x0000763206137816 */ /* 0x001fe20000000013 */
[----:B------:R-:W-:Y:S01]  /*4870*/  IMAD R6, R17, 0x2, R16 ;  /* 0x0000000211067824 */ /* 0x000fe200078e0210 */
[----:B------:R-:W-:-:S02]  /*4880*/  LEA R12, P6, R16, R0, 0x1 ;  /* 0x00000000100c7211 */ /* 0x000fc400078c08ff */
[C---:B------:R-:W-:Y:S01]  /*4890*/  LOP3.LUT R20, R2.reuse, 0x34, RZ, 0xfc, !PT ;  /* 0x0000003402147812 */ /* 0x040fe200078efcff */
[----:B------:R0:W-:Y:S01]  /*48a0*/  @P5 STG.E.U16 desc[UR26][R4.64], R19 ;  /* 0x0000001304005986 */ /* 0x0001e2000c10151a */
[----:B------:R-:W-:Y:S02]  /*48b0*/  LOP3.LUT R21, R2, 0x3c, RZ, 0xfc, !PT ;  /* 0x0000003c02157812 */ /* 0x000fe400078efcff */
[----:B------:R-:W-:Y:S01]  /*48c0*/  ISETP.LT.AND P5, PT, R20, UR11, !P0 ;  /* 0x0000000b14007c0c */ /* 0x000fe2000c7a1270 */
[----:B------:R1:W-:Y:S01]  /*48d0*/  @P4 STG.E.U16 desc[UR26][R14.64], R7 ;  /* 0x000000070e004986 */ /* 0x0003e2000c10151a */
[----:B------:R-:W-:Y:S02]  /*48e0*/  ISETP.LT.AND P4, PT, R13, UR11, !P0 ;  /* 0x0000000b0d007c0c */ /* 0x000fe4000c781270 */
[----:B------:R-:W-:Y:S01]  /*48f0*/  LEA.HI.X.SX32 R13, R16, R3, 0x1, P6 ;  /* 0x00000003100d7211 */ /* 0x000fe200030f0eff */
[----:B------:R-:W-:Y:S01]  /*4900*/  IMAD R16, R17, 0x2, R6 ;  /* 0x0000000211107824 */ /* 0x000fe200078e0206 */
[----:B------:R-:W-:-:S02]  /*4910*/  LEA R18, P6, R6, R0, 0x1 ;  /* 0x0000000006127211 */ /* 0x000fc400078c08ff */
[----:B------:R-:W-:Y:S02]  /*4920*/  LOP3.LUT R20, R2, 0x38, RZ, 0xfc, !PT ;  /* 0x0000003802147812 */ /* 0x000fe400078efcff */
[----:B0-----:R-:W-:Y:S02]  /*4930*/  PRMT R5, R7, 0x7632, R5 ;  /* 0x0000763207057816 */ /* 0x001fe40000000005 */
[----:B------:R-:W-:Y:S01]  /*4940*/  LEA.HI.X.SX32 R19, R6, R3, 0x1, P6 ;  /* 0x0000000306137211 */ /* 0x000fe200030f0eff */
[----:B-1----:R-:W-:Y:S01]  /*4950*/  IMAD R14, R17, 0x2, R16 ;  /* 0x00000002110e7824 */ /* 0x002fe200078e0210 */
[----:B------:R-:W-:Y:S01]  /*4960*/  LEA R4, P6, R16, R0, 0x1 ;  /* 0x0000000010047211 */ /* 0x000fe200078c08ff */
[----:B------:R0:W-:Y:S01]  /*4970*/  @P3 STG.E.U16 desc[UR26][R12.64], R5 ;  /* 0x000000050c003986 */ /* 0x0001e2000c10151a */
[----:B------:R-:W-:Y:S02]  /*4980*/  LOP3.LUT R6, R2, 0x3a, RZ, 0xfc, !PT ;  /* 0x0000003a02067812 */ /* 0x000fe400078efcff */
[----:B--2---:R-:W-:Y:S01]  /*4990*/  PRMT R7, R8, 0x7632, R7 ;  /* 0x0000763208077816 */ /* 0x004fe20000000007 */
[----:B------:R1:W-:Y:S01]  /*49a0*/  @P2 STG.E.U16 desc[UR26][R18.64], R8 ;  /* 0x0000000812002986 */ /* 0x0003e2000c10151a */
[----:B------:R-:W-:-:S02]  /*49b0*/  ISETP.LT.AND P3, PT, R20, UR11, !P0 ;  /* 0x0000000b14007c0c */ /* 0x000fc4000c761270 */
[----:B------:R-:W-:Y:S02]  /*49c0*/  ISETP.LT.AND P2, PT, R6, UR11, !P0 ;  /* 0x0000000b06007c0c */ /* 0x000fe4000c741270 */
[----:B0-----:R-:W-:Y:S01]  /*49d0*/  LEA.HI.X.SX32 R5, R16, R3, 0x1, P6 ;  /* 0x0000000310057211 */ /* 0x001fe200030f0eff */
[----:B------:R-:W-:Y:S01]  /*49e0*/  IMAD R16, R17, 0x2, R14 ;  /* 0x0000000211107824 */ /* 0x000fe200078e020e */
[----:B------:R-:W-:-:S03]  /*49f0*/  LEA R6, P6, R14, R0, 0x1 ;  /* 0x000000000e067211 */ /* 0x000fc600078c08ff */
[C---:B------:R-:W-:Y:S01]  /*4a00*/  IMAD R20, R17.reuse, 0x2, R16 ;  /* 0x0000000211147824 */ /* 0x040fe200078e0210 */
[----:B------:R0:W-:Y:S01]  /*4a10*/  @P1 STG.E.U16 desc[UR26][R4.64], R7 ;  /* 0x0000000704001986 */ /* 0x0001e2000c10151a */
[CC--:B------:R-:W-:Y:S02]  /*4a20*/  LEA R12, P1, R16.reuse, R0.reuse, 0x1 ;  /* 0x00000000100c7211 */ /* 0x0c0fe400078208ff */
[C---:B------:R-:W-:Y:S02]  /*4a30*/  IMAD R22, R17.reuse, 0x2, R20 ;  /* 0x0000000211167824 */ /* 0x040fe400078e0214 */
[-C--:B------:R-:W-:Y:S02]  /*4a40*/  LEA.HI.X.SX32 R13, R16, R3.reuse, 0x1, P1 ;  /* 0x00000003100d7211 */ /* 0x080fe400008f0eff */
[C---:B-1----:R-:W-:Y:S01]  /*4a50*/  IMAD R8, R17.reuse, 0x2, R22 ;  /* 0x0000000211087824 */ /* 0x042fe200078e0216 */
[-C--:B------:R-:W-:Y:S02]  /*4a60*/  LEA R16, P1, R22, R0.reuse, 0x1 ;  /* 0x0000000016107211 */ /* 0x080fe400078208ff */
[----:B0-----:R-:W-:Y:S01]  /*4a70*/  LEA.HI.X.SX32 R7, R14, R3, 0x1, P6 ;  /* 0x000000030e077211 */ /* 0x001fe200030f0eff */
[----:B------:R-:W-:Y:S01]  /*4a80*/  IMAD R4, R17, 0x2, R8 ;  /* 0x0000000211047824 */ /* 0x000fe200078e0208 */
[----:B------:R-:W-:-:S02]  /*4a90*/  LEA R14, P6, R20, R0, 0x1 ;  /* 0x00000000140e7211 */ /* 0x000fc400078c08ff */
[----:B------:R-:W-:Y:S01]  /*4aa0*/  LOP3.LUT R5, R2, 0x3e, RZ, 0xfc, !PT ;  /* 0x0000003e02057812 */ /* 0x000fe200078efcff */
[----:B------:R0:W-:Y:S01]  /*4ab0*/  @P5 STG.E.U16 desc[UR26][R6.64], R9 ;  /* 0x0000000906005986 */ /* 0x0001e2000c10151a */
[-C--:B------:R-:W-:Y:S02]  /*4ac0*/  LEA.HI.X.SX32 R15, R20, R3.reuse, 0x1, P6 ;  /* 0x00000003140f7211 */ /* 0x080fe400030f0eff */
[----:B------:R-:W-:Y:S02]  /*4ad0*/  LEA R18, P6, R8, R0, 0x1 ;  /* 0x0000000008127211 */ /* 0x000fe400078c08ff */
[----:B------:R-:W-:Y:S02]  /*4ae0*/  LEA.HI.X.SX32 R17, R22, R3, 0x1, P1 ;  /* 0x0000000316117211 */ /* 0x000fe400008f0eff */
[----:B------:R-:W-:Y:S02]  /*4af0*/  ISETP.LT.AND P1, PT, R21, UR11, !P0 ;  /* 0x0000000b15007c0c */ /* 0x000fe4000c721270 */
[----:B------:R-:W-:-:S02]  /*4b00*/  ISETP.LT.AND P0, PT, R5, UR11, !P0 ;  /* 0x0000000b05007c0c */ /* 0x000fc4000c701270 */
[-C--:B------:R-:W-:Y:S02]  /*4b10*/  LEA.HI.X.SX32 R19, R8, R3.reuse, 0x1, P6 ;  /* 0x0000000308137211 */ /* 0x080fe400030f0eff */
[----:B------:R-:W-:Y:S02]  /*4b20*/  LEA R2, P6, R4, R0, 0x1 ;  /* 0x0000000004027211 */ /* 0x000fe400078c08ff */
[----:B------:R-:W-:Y:S02]  /*4b30*/  PRMT R0, R9, 0x7632, R0 ;  /* 0x0000763209007816 */ /* 0x000fe40000000000 */
[----:B------:R-:W-:Y:S02]  /*4b40*/  PRMT R8, R10, 0x7632, R8 ;  /* 0x000076320a087816 */ /* 0x000fe40000000008 */
[----:B------:R-:W-:Y:S01]  /*4b50*/  LEA.HI.X.SX32 R3, R4, R3, 0x1, P6 ;  /* 0x0000000304037211 */ /* 0x000fe200030f0eff */
[----:B------:R0:W-:Y:S01]  /*4b60*/  @P4 STG.E.U16 desc[UR26][R12.64], R0 ;  /* 0x000000000c004986 */ /* 0x0001e2000c10151a */
[----:B------:R-:W-:-:S03]  /*4b70*/  PRMT R4, R11, 0x7632, R4 ;  /* 0x000076320b047816 */ /* 0x000fc60000000004 */
[----:B------:R0:W-:Y:S04]  /*4b80*/  @P3 STG.E.U16 desc[UR26][R14.64], R10 ;  /* 0x0000000a0e003986 */ /* 0x0001e8000c10151a */
[----:B------:R0:W-:Y:S04]  /*4b90*/  @P2 STG.E.U16 desc[UR26][R16.64], R8 ;  /* 0x0000000810002986 */ /* 0x0001e8000c10151a */
[----:B------:R0:W-:Y:S04]  /*4ba0*/  @P1 STG.E.U16 desc[UR26][R18.64], R11 ;  /* 0x0000000b12001986 */ /* 0x0001e8000c10151a */
[----:B------:R0:W-:Y:S01]  /*4bb0*/  @P0 STG.E.U16 desc[UR26][R2.64], R4 ;  /* 0x0000000402000986 */ /* 0x0001e2000c10151a */
[----:B------:R-:W-:Y:S06]  /*4bc0*/  BAR.SYNC.DEFER_BLOCKING 0x0 ;  /* 0x0000000000007b1d */ /* 0x000fec0000010000 */
[----:B------:R-:W-:Y:S05]  /*4bd0*/  BRA.U UP0, `(.L_x_13) ;  /* 0x0000000100a07547 */ /* 0x000fea000b800000 */
[----:B------:R-:W1:Y:S01]  /*4be0*/  S2UR UR6, SR_CgaCtaId ;  /* 0x00000000000679c3 */ /* 0x000e620000008800 */
[----:B------:R-:W-:Y:S01]  /*4bf0*/  NOP ;  /* 0x0000000000007918 */ /* 0x000fe20000000000 */
[----:B------:R-:W-:Y:S01]  /*4c00*/  UMOV UR4, 0x50 ;  /* 0x0000005000047882 */ /* 0x000fe20000000000 */
[----:B0-----:R-:W-:Y:S02]  /*4c10*/  IMAD.U32 R0, RZ, RZ, UR12 ;  /* 0x0000000cff007e24 */ /* 0x001fe4000f8e00ff */
[----:B------:R-:W-:Y:S02]  /*4c20*/  IMAD.MOV.U32 R3, RZ, RZ, 0x3 ;  /* 0x00000003ff037424 */ /* 0x000fe400078e00ff */
[----:B------:R-:W-:Y:S01]  /*4c30*/  IMAD.MOV.U32 R7, RZ, RZ, 0x1 ;  /* 0x00000001ff077424 */ /* 0x000fe200078e00ff */
[----:B------:R-:W-:-:S04]  /*4c40*/  LOP3.LUT R0, R0, 0xffff, RZ, 0xc0, !PT ;  /* 0x0000ffff00007812 */ /* 0x000fc800078ec0ff */
[----:B------:R-:W-:-:S05]  /*4c50*/  SHF.R.U32.HI R0, RZ, 0x5, R0 ;  /* 0x00000005ff007819 */ /* 0x000fca0000011600 */
[----:B------:R-:W-:Y:S01]  /*4c60*/  VIADD R2, R0, 0x10 ;  /* 0x0000001000027836 */ /* 0x000fe20000000000 */
[----:B------:R-:W-:Y:S01]  /*4c70*/  SHF.L.U32 R0, R3, R0, RZ ;  /* 0x0000000003007219 */ /* 0x000fe200000006ff */
[----:B-1----:R-:W-:-:S03]  /*4c80*/  ULEA UR6, UR6, UR4, 0x18 ;  /* 0x0000000406067291 */ /* 0x002fc6000f8ec0ff */
[----:B------:R-:W-:-:S04]  /*4c90*/  SHF.L.U32 R3, R7, R2, RZ ;  /* 0x0000000207037219 */ /* 0x000fc800000006ff */
[----:B------:R-:W-:Y:S02]  /*4ca0*/  LOP3.LUT R0, R3, R0, RZ, 0xfc, !PT ;  /* 0x0000000003007212 */ /* 0x000fe400078efcff */
[----:B------:R-:W0:Y:S02]  /*4cb0*/  LDS R5, [UR6] ;  /* 0x00000006ff057984 */ /* 0x000e240008000800 */
[C---:B------:R-:W-:Y:S02]  /*4cc0*/  LOP3.LUT R2, R0.reuse, 0xffff, RZ, 0xc0, !PT ;  /* 0x0000ffff00027812 */ /* 0x040fe400078ec0ff */
[----:B0-----:R-:W-:-:S04]  /*4cd0*/  LOP3.LUT R3, R0, 0xffff, R5, 0x80, !PT ;  /* 0x0000ffff00037812 */ /* 0x001fc800078e8005 */
[----:B------:R-:W-:-:S13]  /*4ce0*/  ISETP.NE.AND P0, PT, R3, R2, PT ;  /* 0x000000020300720c */ /* 0x000fda0003f05270 */
[----:B------:R-:W-:Y:S05]  /*4cf0*/  @P0 BRA `(.L_x_14) ;  /* 0x0000000000500947 */ /* 0x000fea0003800000 */
[----:B------:R-:W-:Y:S02]  /*4d00*/  SHF.R.U32.HI R5, RZ, 0x10, R5 ;  /* 0x00000010ff057819 */ /* 0x000fe40000011605 */
[----:B------:R-:W-:-:S04]  /*4d10*/  SHF.R.U32.HI R2, RZ, 0x10, R0 ;  /* 0x00000010ff027819 */ /* 0x000fc80000011600 */
[----:B------:R-:W-:-:S04]  /*4d20*/  LOP3.LUT R5, R5, R2, RZ, 0xc0, !PT ;  /* 0x0000000205057212 */ /* 0x000fc800078ec0ff */
[----:B------:R-:W-:-:S13]  /*4d30*/  ISETP.NE.AND P0, PT, R5, R2, PT ;  /* 0x000000020500720c */ /* 0x000fda0003f05270 */
[----:B------:R-:W-:Y:S05]  /*4d40*/  @P0 BRA `(.L_x_15) ;  /* 0x0000000000300947 */ /* 0x000fea0003800000 */
[----:B------:R-:W-:Y:S01]  /*4d50*/  R2UR UR4, R0 ;  /* 0x00000000000472ca */ /* 0x000fe200000e0000 */
[----:B------:R-:W-:Y:S01]  /*4d60*/  VOTEU.ANY UR5, UPT, PT ;  /* 0x0000000000057886 */ /* 0x000fe200038e0100 */
[----:B------:R-:W0:Y:S01]  /*4d70*/  S2R R0, SR_LANEID ;  /* 0x0000000000007919 */ /* 0x000e220000000000 */
[----:B------:R-:W-:-:S10]  /*4d80*/  UFLO.U32 UR5, UR5 ;  /* 0x00000005000572bd */ /* 0x000fd400080e0000 */
[----:B------:R-:W-:-:S06]  /*4d90*/  ULOP3.LUT UR4, URZ, UR4, URZ, 0x33, !UPT ;  /* 0x00000004ff047292 */ /* 0x000fcc000f8e33ff */
[----:B------:R-:W-:-:S04]  /*4da0*/  IMAD.U32 R2, RZ, RZ, UR4 ;  /* 0x00000004ff027e24 */ /* 0x000fc8000f8e00ff */
[----:B------:R-:W1:Y:S02]  /*4db0*/  REDUX UR7, R2 ;  /* 0x00000000020773c4 */ /* 0x000e640000000000 */
[----:B------:R2:W-:Y:S01]  /*4dc0*/  UTCATOMSWS.AND URZ, UR4 ;  /* 0x0000000400ff79e3 */ /* 0x0005e20008000000 */
[----:B0-----:R-:W-:Y:S01]  /*4dd0*/  ISETP.EQ.U32.AND P0, PT, R0, UR5, PT ;  /* 0x0000000500007c0c */ /* 0x001fe2000bf02070 */
[----:B-1----:R-:W-:-:S12]  /*4de0*/  IMAD.U32 R0, RZ, RZ, UR7 ;  /* 0x00000007ff007e24 */ /* 0x002fd8000f8e00ff */
[----:B------:R2:W-:Y:S01]  /*4df0*/  @P0 ATOMS.AND RZ, [UR6], R0 ;  /* 0x00000000ffff098c */ /* 0x0005e2000a800006 */
[----:B------:R-:W-:Y:S05]  /*4e00*/  BRA `(.L_x_13) ;  /* 0x0000000000147947 */ /* 0x000fea0003800000 */
.L_x_15:
[----:B------:R-:W-:-:S07]  /*4e10*/  MOV R2, 0x4e30 ;  /* 0x00004e3000027802 */ /* 0x000fce0000000f00 */
[----:B------:R-:W-:Y:S05]  /*4e20*/  CALL.REL.NOINC `($__internal_0_$__cuda_sm10x_tcgen05_guardrail_trap_col_being_dealloced_not_returned_by_alloc) ;  /* 0x00000000002c7944 */ /* 0x000fea0003c00000 */
[----:B------:R-:W-:Y:S05]  /*4e30*/  BRA `(.L_x_13) ;  /* 0x0000000000087947 */ /* 0x000fea0003800000 */
.L_x_14:
[----:B------:R-:W-:-:S07]  /*4e40*/  MOV R2, 0x4e60 ;  /* 0x00004e6000027802 */ /* 0x000fce0000000f00 */
[----:B------:R-:W-:Y:S05]  /*4e50*/  CALL.REL.NOINC `($__internal_2_$__cuda_sm10x_tcgen05_guardrail_trap_unallocated_columns_being_dealloced) ;  /* 0x0000000000387944 */ /* 0x000fea0003c00000 */
.L_x_13:
[----:B------:R-:W-:Y:S01]  /*4e60*/  NOP ;  /* 0x0000000000007918 */ /* 0x000fe20000000000 */
[----:B--2---:R-:W-:Y:S05]  /*4e70*/  EXIT ;  /* 0x000000000000794d */ /* 0x004fea0003800000 */
.L_x_8:
[----:B------:R-:W0:Y:S02]  /*4e80*/  SYNCS.PHASECHK.TRANS64.TRYWAIT P6, [UR15], R78 ;  /* 0x0000004eff0075a7 */ /* 0x000e2400080c110f */
[----:B0-----:R-:W-:Y:S05]  /*4e90*/  @!P6 BRA `(.L_x_8) ;  /* 0xfffffffc00f8e947 */ /* 0x001fea000383ffff */
[----:B------:R-:W-:Y:S05]  /*4ea0*/  BRA `(.L_x_16) ;  /* 0xffffffe000807947 */ /* 0x000fea000383ffff */
.L_x_12:
[----:B------:R-:W2:Y:S02]  /*4eb0*/  SYNCS.PHASECHK.TRANS64.TRYWAIT P0, [UR15], R4 ;  /* 0x00000004ff0075a7 */ /* 0x000ea4000800110f */
[----:B--2---:R-:W-:Y:S05]  /*4ec0*/  @!P0 BRA `(.L_x_12) ;  /* 0xfffffffc00f88947 */ /* 0x004fea000383ffff */
[----:B------:R-:W-:Y:S05]  /*4ed0*/  BRA `(.L_x_11) ;  /* 0xffffffec00287947 */ /* 0x000fea000383ffff */
        .weak           $__internal_0_$__cuda_sm10x_tcgen05_guardrail_trap_col_being_dealloced_not_returned_by_alloc
        .type           $__internal_0_$__cuda_sm10x_tcgen05_guardrail_trap_col_being_dealloced_not_returned_by_alloc,@function
        .size           $__internal_0_$__cuda_sm10x_tcgen05_guardrail_trap_col_being_dealloced_not_returned_by_alloc,($__internal_1_$__cuda_sm10x_tcgen05_guardrail_trap_phase_invalid_during_alloc - $__internal_0_$__cuda_sm10x_tcgen05_guardrail_trap_col_being_dealloced_not_returned_by_alloc)
$__internal_0_$__cuda_sm10x_tcgen05_guardrail_trap_col_being_dealloced_not_returned_by_alloc:
[----:B------:R-:W-:Y:S05]  /*4ee0*/  BPT.TRAP 0x1 ;  /* 0x000000040000795c */ /* 0x000fea0000300000 */
[----:B------:R-:W-:-:S04]  /*4ef0*/  IMAD.MOV.U32 R3, RZ, RZ, 0x0 ;  /* 0x00000000ff037424 */ /* 0x000fc800078e00ff */
[----:B------:R-:W-:Y:S05]  /*4f00*/  RET.REL.NODEC R2 `(matmul_kernel) ;  /* 0xffffffb0023c7950 */ /* 0x000fea0003c3ffff */
        .weak           $__internal_1_$__cuda_sm10x_tcgen05_guardrail_trap_phase_invalid_during_alloc
        .type           $__internal_1_$__cuda_sm10x_tcgen05_guardrail_trap_phase_invalid_during_alloc,@function
        .size           $__internal_1_$__cuda_sm10x_tcgen05_guardrail_trap_phase_invalid_during_alloc,($__internal_2_$__cuda_sm10x_tcgen05_guardrail_trap_unallocated_columns_being_dealloced - $__internal_1_$__cuda_sm10x_tcgen05_guardrail_trap_phase_invalid_during_alloc)
$__internal_1_$__cuda_sm10x_tcgen05_guardrail_trap_phase_invalid_during_alloc:
[----:B------:R-:W-:Y:S05]  /*4f10*/  BPT.TRAP 0x1 ;  /* 0x000000040000795c */ /* 0x000fea0000300000 */
[----:B------:R-:W-:-:S04]  /*4f20*/  IMAD.MOV.U32 R3, RZ, RZ, 0x0 ;  /* 0x00000000ff037424 */ /* 0x000fc800078e00ff */
[----:B------:R-:W-:Y:S05]  /*4f30*/  RET.REL.NODEC R2 `(matmul_kernel) ;  /* 0xffffffb002307950 */ /* 0x000fea0003c3ffff */
        .weak           $__internal_2_$__cuda_sm10x_tcgen05_guardrail_trap_unallocated_columns_being_dealloced
        .type           $__internal_2_$__cuda_sm10x_tcgen05_guardrail_trap_unallocated_columns_being_dealloced,@function
        .size           $__internal_2_$__cuda_sm10x_tcgen05_guardrail_trap_unallocated_columns_being_dealloced,(.L_x_20 - $__internal_2_$__cuda_sm10x_tcgen05_guardrail_trap_unallocated_columns_being_dealloced)
$__internal_2_$__cuda_sm10x_tcgen05_guardrail_trap_unallocated_columns_being_dealloced:
[----:B------:R-:W-:Y:S05]  /*4f40*/  BPT.TRAP 0x1 ;  /* 0x000000040000795c */ /* 0x000fea0000300000 */
[----:B------:R-:W-:-:S04]  /*4f50*/  IMAD.MOV.U32 R3, RZ, RZ, 0x0 ;  /* 0x00000000ff037424 */ /* 0x000fc800078e00ff */
[----:B------:R-:W-:Y:S05]  /*4f60*/  RET.REL.NODEC R2 `(matmul_kernel) ;  /* 0xffffffb002247950 */ /* 0x000fea0003c3ffff */
.L_x_17:
[----:B------:R-:W-:-:S00]  /*4f70*/  BRA `(.L_x_17) ;  /* 0xfffffffc00fc7947 */ /* 0x000fc0000383ffff */
[----:B------:R-:W-:-:S00]  /*4f80*/  NOP ;  /* 0x0000000000007918 */ /* 0x000fc00000000000 */
[----:B------:R-:W-:-:S00]  /*4f90*/  NOP ;  /* 0x0000000000007918 */ /* 0x000fc00000000000 */
[----:B------:R-:W-:-:S00]  /*4fa0*/  NOP ;  /* 0x0000000000007918 */ /* 0x000fc00000000000 */
[----:B------:R-:W-:-:S00]  /*4fb0*/  NOP ;  /* 0x0000000000007918 */ /* 0x000fc00000000000 */
[----:B------:R-:W-:-:S00]  /*4fc0*/  NOP ;  /* 0x0000000000007918 */ /* 0x000fc00000000000 */
[----:B------:R-:W-:-:S00]  /*4fd0*/  NOP ;  /* 0x0000000000007918 */ /* 0x000fc00000000000 */
[----:B------:R-:W-:-:S00]  /*4fe0*/  NOP ;  /* 0x0000000000007918 */ /* 0x000fc00000000000 */
[----:B------:R-:W-:-:S00]  /*4ff0*/  NOP ;  /* 0x0000000000007918 */ /* 0x000fc00000000000 */
.L_x_20:


//--------------------- .nv.shared.matmul_kernel  --------------------------
	.section	.nv.shared.matmul_kernel,"aw",@nobits
	.sectionflags	@""
	.align	16
	.zero		1024


//--------------------- .nv.shared.reserved.0     --------------------------
	.section	.nv.shared.reserved.0,"aw",@nobits
	.align	8
	.weak		__nv_reservedSMEM_offset_0_alias
	.size		__nv_reservedSMEM_offset_0_alias, 0, 64
	.other		__nv_reservedSMEM_offset_0_alias,@"STO_CUDA_RESERVED_SHARED STV_DEFAULT"
__nv_reservedSMEM_offset_0_alias:
	.zero		0
.nv.shared.reserved.0:
	.zero		64
	.weak		__nv_reservedSMEM_allocation_phase
	.type		__nv_reservedSMEM_allocation_phase,@object
	.size		__nv_reservedSMEM_allocation_phase,(.L_0 - __nv_reservedSMEM_allocation_phase)
__nv_reservedSMEM_allocation_phase:
	.zero		1
.L_0:
	.zero		7
	.weak		__nv_reservedSMEM_devtool_atexit_pc
	.type		__nv_reservedSMEM_devtool_atexit_pc,@object
	.size		__nv_reservedSMEM_devtool_atexit_pc,(__nv_reservedSMEM_allocation_mask - __nv_reservedSMEM_devtool_atexit_pc)
__nv_reservedSMEM_devtool_atexit_pc:
	.zero		8
	.weak		__nv_reservedSMEM_allocation_mask
	.type		__nv_reservedSMEM_allocation_mask,@object
	.size		__nv_reservedSMEM_allocation_mask,(.L_2 - __nv_reservedSMEM_allocation_mask)
__nv_reservedSMEM_allocation_mask:
	.zero		4
.L_2:


//--------------------- .nv.constant0.matmul_kernel --------------------------
	.section	.nv.constant0.matmul_kernel,"a",@progbits
	.sectionflags	@""
	.align	4
.nv.constant0.matmul_kernel:
	.zero		976


//--------------------- SYMBOLS --------------------------

	.type		.nv.reservedSmem.offset0,@object
	.size		.nv.reservedSmem.offset0,0x4
	.type		.nv.reservedSmem.cap,@object
	.size		.nv.reservedSmem.cap,0x4
